	.target	sm_100a

	.elftype	@"ET_EXEC"


//--------------------- .note.nv.tkinfo           --------------------------
	.section	.note.nv.tkinfo,"",@"SHT_NOTE"
	.sectionflags	@"SHF_NOTE_NV_TKINFO"
	.tkinfo
        /*0018*/ 	.word	0x00000002
        /*0030*/ 	.string	""
        /*0030*/ 	.string	"ptxas"
        /*0030*/ 	.string	"Cuda compilation tools, release 13.0, V13.0.88"
        /*0030*/ 	.string	"Build cuda_13.0.r13.0/compiler.36424714_0"
        /*0030*/ 	.string	"-arch sm_100a -m 64 "



//--------------------- .note.nv.cuinfo           --------------------------
	.section	.note.nv.cuinfo,"",@"SHT_NOTE"
	.sectionflags	@"SHF_NOTE_NV_CUINFO"
        /*0018*/ 	.short	0x0002
        /*001a*/ 	.short	0x0064
        /*001c*/ 	.short	0x0082
	.zero		2


//--------------------- .nv.info                  --------------------------
	.section	.nv.info,"",@"SHT_CUDA_INFO"
	.align	4


	//----- nvinfo : EIATTR_REGCOUNT
	.align		4
        /*0000*/ 	.byte	0x04, 0x2f
        /*0002*/ 	.short	(.L_19 - .L_18)
	.align		4
.L_18:
        /*0004*/ 	.word	index@(_ZN7cutlass13device_kernelINS_4gemm6kernel13GemmUniversalIN4cute5tupleIJiiiiEEENS1_10collective13CollectiveMmaINS1_35MainloopSm100TmaUmmaWarpSpecializedILi5ELi2ELi4ENS5_IJNS4_1CILi2EEESB_NSA_ILi1EEEEEEEENS5_IJNSA_ILi64EEESF_NSA_ILi32EEEEEENS_12float_e5m2_tENS5_IJlSC_lEEESI_SJ_NS4_8TiledMMAINS4_8MMA_AtomIJNS4_10MMA_TraitsINS4_19SM100_MMA_F8F6F4_SSEJSI_SI_fSF_SF_NS4_17integral_constantINS4_4UMMA5MajorELSQ_0EEESR_NSO_INSP_7ScaleInELSS_0EEEST_EEEEEENS4_6LayoutINS5_IJSC_SC_SC_EEENS5_IJNSA_ILi0EEESY_SY_EEEEENS5_IJNS4_10UnderscoreES11_S11_EEEEENS4_23SM90_TMA_LOAD_MULTICASTENS4_14ComposedLayoutINS4_7SwizzleILi1ELi4ELi3EEENS4_18smem_ptr_flag_bitsILi8EEENSW_INS5_IJNSA_ILi8EEESG_EEENS5_IJSG_SC_EEEEEEEvNS4_8identityES14_S1E_vS1F_EENS_8epilogue10collective18CollectiveEpilogueINS1H_23Sm100TmaWarpSpecializedILi1ELi1ELi32ELb0ELb0EEEJSH_NS5_IJNSW_ISF_SC_EES1M_EEESI_SJ_SI_SJ_NS1H_6fusion15FusionCallbacksIS1L_NS1O_17LinearCombinationISI_fSI_fLNS_15FloatRoundStyleE2EEESH_S1N_JEEENS4_5SM1004TMEM4LOAD26SM100_TMEM_LOAD_16dp32b32xENS4_13SM90_TMA_LOADENS15_INS16_ILi2ELi4ELi3EEES19_NSW_INS5_IJS1A_SF_EEENS5_IJSF_SC_EEEEEEENS4_39AutoVectorizingCopyWithAssumedAlignmentILi128EEENS4_14SM90_TMA_STOREES23_S25_S25_EEEvvEEEEvNT_6ParamsE)
        /*0008*/ 	.word	0x00000059


	//----- nvinfo : EIATTR_FRAME_SIZE
	.align		4
.L_19:
        /*000c*/ 	.byte	0x04, 0x11
        /*000e*/ 	.short	(.L_21 - .L_20)
	.align		4
.L_20:
        /*0010*/ 	.word	index@($__internal_2_$__cuda_sm10x_tcgen05_guardrail_trap_unallocated_columns_being_dealloced)
        /*0014*/ 	.word	0x00000000


	//----- nvinfo : EIATTR_FRAME_SIZE
	.align		4
.L_21:
        /*0018*/ 	.byte	0x04, 0x11
        /*001a*/ 	.short	(.L_23 - .L_22)
	.align		4
.L_22:
        /*001c*/ 	.word	index@($__internal_1_$__cuda_sm10x_tcgen05_guardrail_trap_phase_invalid_during_alloc)
        /*0020*/ 	.word	0x00000000


	//----- nvinfo : EIATTR_FRAME_SIZE
	.align		4
.L_23:
        /*0024*/ 	.byte	0x04, 0x11
        /*0026*/ 	.short	(.L_25 - .L_24)
	.align		4
.L_24:
        /*0028*/ 	.word	index@($__internal_0_$__cuda_sm10x_tcgen05_guardrail_trap_col_being_dealloced_not_returned_by_alloc)
        /*002c*/ 	.word	0x00000000


	//----- nvinfo : EIATTR_FRAME_SIZE
	.align		4
.L_25:
        /*0030*/ 	.byte	0x04, 0x11
        /*0032*/ 	.short	(.L_27 - .L_26)
	.align		4
.L_26:
        /*0034*/ 	.word	index@(_ZN7cutlass13device_kernelINS_4gemm6kernel13GemmUniversalIN4cute5tupleIJiiiiEEENS1_10collective13CollectiveMmaINS1_35MainloopSm100TmaUmmaWarpSpecializedILi5ELi2ELi4ENS5_IJNS4_1CILi2EEESB_NSA_ILi1EEEEEEEENS5_IJNSA_ILi64EEESF_NSA_ILi32EEEEEENS_12float_e5m2_tENS5_IJlSC_lEEESI_SJ_NS4_8TiledMMAINS4_8MMA_AtomIJNS4_10MMA_TraitsINS4_19SM100_MMA_F8F6F4_SSEJSI_SI_fSF_SF_NS4_17integral_constantINS4_4UMMA5MajorELSQ_0EEESR_NSO_INSP_7ScaleInELSS_0EEEST_EEEEEENS4_6LayoutINS5_IJSC_SC_SC_EEENS5_IJNSA_ILi0EEESY_SY_EEEEENS5_IJNS4_10UnderscoreES11_S11_EEEEENS4_23SM90_TMA_LOAD_MULTICASTENS4_14ComposedLayoutINS4_7SwizzleILi1ELi4ELi3EEENS4_18smem_ptr_flag_bitsILi8EEENSW_INS5_IJNSA_ILi8EEESG_EEENS5_IJSG_SC_EEEEEEEvNS4_8identityES14_S1E_vS1F_EENS_8epilogue10collective18CollectiveEpilogueINS1H_23Sm100TmaWarpSpecializedILi1ELi1ELi32ELb0ELb0EEEJSH_NS5_IJNSW_ISF_SC_EES1M_EEESI_SJ_SI_SJ_NS1H_6fusion15FusionCallbacksIS1L_NS1O_17LinearCombinationISI_fSI_fLNS_15FloatRoundStyleE2EEESH_S1N_JEEENS4_5SM1004TMEM4LOAD26SM100_TMEM_LOAD_16dp32b32xENS4_13SM90_TMA_LOADENS15_INS16_ILi2ELi4ELi3EEES19_NSW_INS5_IJS1A_SF_EEENS5_IJSF_SC_EEEEEEENS4_39AutoVectorizingCopyWithAssumedAlignmentILi128EEENS4_14SM90_TMA_STOREES23_S25_S25_EEEvvEEEEvNT_6ParamsE)
        /*0038*/ 	.word	0x00000000


	//----- nvinfo : EIATTR_MIN_STACK_SIZE
	.align		4
.L_27:
        /*003c*/ 	.byte	0x04, 0x12
        /*003e*/ 	.short	(.L_29 - .L_28)
	.align		4
.L_28:
        /*0040*/ 	.word	index@(_ZN7cutlass13device_kernelINS_4gemm6kernel13GemmUniversalIN4cute5tupleIJiiiiEEENS1_10collective13CollectiveMmaINS1_35MainloopSm100TmaUmmaWarpSpecializedILi5ELi2ELi4ENS5_IJNS4_1CILi2EEESB_NSA_ILi1EEEEEEEENS5_IJNSA_ILi64EEESF_NSA_ILi32EEEEEENS_12float_e5m2_tENS5_IJlSC_lEEESI_SJ_NS4_8TiledMMAINS4_8MMA_AtomIJNS4_10MMA_TraitsINS4_19SM100_MMA_F8F6F4_SSEJSI_SI_fSF_SF_NS4_17integral_constantINS4_4UMMA5MajorELSQ_0EEESR_NSO_INSP_7ScaleInELSS_0EEEST_EEEEEENS4_6LayoutINS5_IJSC_SC_SC_EEENS5_IJNSA_ILi0EEESY_SY_EEEEENS5_IJNS4_10UnderscoreES11_S11_EEEEENS4_23SM90_TMA_LOAD_MULTICASTENS4_14ComposedLayoutINS4_7SwizzleILi1ELi4ELi3EEENS4_18smem_ptr_flag_bitsILi8EEENSW_INS5_IJNSA_ILi8EEESG_EEENS5_IJSG_SC_EEEEEEEvNS4_8identityES14_S1E_vS1F_EENS_8epilogue10collective18CollectiveEpilogueINS1H_23Sm100TmaWarpSpecializedILi1ELi1ELi32ELb0ELb0EEEJSH_NS5_IJNSW_ISF_SC_EES1M_EEESI_SJ_SI_SJ_NS1H_6fusion15FusionCallbacksIS1L_NS1O_17LinearCombinationISI_fSI_fLNS_15FloatRoundStyleE2EEESH_S1N_JEEENS4_5SM1004TMEM4LOAD26SM100_TMEM_LOAD_16dp32b32xENS4_13SM90_TMA_LOADENS15_INS16_ILi2ELi4ELi3EEES19_NSW_INS5_IJS1A_SF_EEENS5_IJSF_SC_EEEEEEENS4_39AutoVectorizingCopyWithAssumedAlignmentILi128EEENS4_14SM90_TMA_STOREES23_S25_S25_EEEvvEEEEvNT_6ParamsE)
        /*0044*/ 	.word	0x00000000
.L_29:


//--------------------- .nv.compat                --------------------------
	.section	.nv.compat,"",@"SHT_CUDA_COMPAT_INFO"
	.align	4
        /*0000*/ 	.byte	0x02, 0x09, 0x01, 0x00, 0x02, 0x02, 0x02, 0x00, 0x02, 0x05, 0x05, 0x00, 0x03, 0x07, 0x01, 0x01
        /*0010*/ 	.byte	0x02, 0x03, 0x01, 0x00, 0x02, 0x06, 0x01, 0x00, 0x04, 0x0b, 0x08, 0x00, 0x09, 0x00, 0x00, 0x00
        /*0020*/ 	.byte	0x00, 0x00, 0x00, 0x00


//--------------------- .nv.info._ZN7cutlass13device_kernelINS_4gemm6kernel13GemmUniversalIN4cute5tupleIJiiiiEEENS1_10collective13CollectiveMmaINS1_35MainloopSm100TmaUmmaWarpSpecializedILi5ELi2ELi4ENS5_IJNS4_1CILi2EEESB_NSA_ILi1EEEEEEEENS5_IJNSA_ILi64EEESF_NSA_ILi32EEEEEENS_12float_e5m2_tENS5_IJlSC_lEEESI_SJ_NS4_8TiledMMAINS4_8MMA_AtomIJNS4_10MMA_TraitsINS4_19SM100_MMA_F8F6F4_SSEJSI_SI_fSF_SF_NS4_17integral_constantINS4_4UMMA5MajorELSQ_0EEESR_NSO_INSP_7ScaleInELSS_0EEEST_EEEEEENS4_6LayoutINS5_IJSC_SC_SC_EEENS5_IJNSA_ILi0EEESY_SY_EEEEENS5_IJNS4_10UnderscoreES11_S11_EEEEENS4_23SM90_TMA_LOAD_MULTICASTENS4_14ComposedLayoutINS4_7SwizzleILi1ELi4ELi3EEENS4_18smem_ptr_flag_bitsILi8EEENSW_INS5_IJNSA_ILi8EEESG_EEENS5_IJSG_SC_EEEEEEEvNS4_8identityES14_S1E_vS1F_EENS_8epilogue10collective18CollectiveEpilogueINS1H_23Sm100TmaWarpSpecializedILi1ELi1ELi32ELb0ELb0EEEJSH_NS5_IJNSW_ISF_SC_EES1M_EEESI_SJ_SI_SJ_NS1H_6fusion15FusionCallbacksIS1L_NS1O_17LinearCombinationISI_fSI_fLNS_15FloatRoundStyleE2EEESH_S1N_JEEENS4_5SM1004TMEM4LOAD26SM100_TMEM_LOAD_16dp32b32xENS4_13SM90_TMA_LOADENS15_INS16_ILi2ELi4ELi3EEES19_NSW_INS5_IJS1A_SF_EEENS5_IJSF_SC_EEEEEEENS4_39AutoVectorizingCopyWithAssumedAlignmentILi128EEENS4_14SM90_TMA_STOREES23_S25_S25_EEEvvEEEEvNT_6ParamsE --------------------------
	.section	.nv.info._ZN7cutlass13device_kernelINS_4gemm6kernel13GemmUniversalIN4cute5tupleIJiiiiEEENS1_10collective13CollectiveMmaINS1_35MainloopSm100TmaUmmaWarpSpecializedILi5ELi2ELi4ENS5_IJNS4_1CILi2EEESB_NSA_ILi1EEEEEEEENS5_IJNSA_ILi64EEESF_NSA_ILi32EEEEEENS_12float_e5m2_tENS5_IJlSC_lEEESI_SJ_NS4_8TiledMMAINS4_8MMA_AtomIJNS4_10MMA_TraitsINS4_19SM100_MMA_F8F6F4_SSEJSI_SI_fSF_SF_NS4_17integral_constantINS4_4UMMA5MajorELSQ_0EEESR_NSO_INSP_7ScaleInELSS_0EEEST_EEEEEENS4_6LayoutINS5_IJSC_SC_SC_EEENS5_IJNSA_ILi0EEESY_SY_EEEEENS5_IJNS4_10UnderscoreES11_S11_EEEEENS4_23SM90_TMA_LOAD_MULTICASTENS4_14ComposedLayoutINS4_7SwizzleILi1ELi4ELi3EEENS4_18smem_ptr_flag_bitsILi8EEENSW_INS5_IJNSA_ILi8EEESG_EEENS5_IJSG_SC_EEEEEEEvNS4_8identityES14_S1E_vS1F_EENS_8epilogue10collective18CollectiveEpilogueINS1H_23Sm100TmaWarpSpecializedILi1ELi1ELi32ELb0ELb0EEEJSH_NS5_IJNSW_ISF_SC_EES1M_EEESI_SJ_SI_SJ_NS1H_6fusion15FusionCallbacksIS1L_NS1O_17LinearCombinationISI_fSI_fLNS_15FloatRoundStyleE2EEESH_S1N_JEEENS4_5SM1004TMEM4LOAD26SM100_TMEM_LOAD_16dp32b32xENS4_13SM90_TMA_LOADENS15_INS16_ILi2ELi4ELi3EEES19_NSW_INS5_IJS1A_SF_EEENS5_IJSF_SC_EEEEEEENS4_39AutoVectorizingCopyWithAssumedAlignmentILi128EEENS4_14SM90_TMA_STOREES23_S25_S25_EEEvvEEEEvNT_6ParamsE,"",@"SHT_CUDA_INFO"
	.sectionflags	@""
	.align	4


	//----- nvinfo : EIATTR_CUDA_API_VERSION
	.align		4
        /*0000*/ 	.byte	0x04, 0x37
        /*0002*/ 	.short	(.L_31 - .L_30)
.L_30:
        /*0004*/ 	.word	0x00000082


	//----- nvinfo : EIATTR_KPARAM_INFO
	.align		4
.L_31:
        /*0008*/ 	.byte	0x04, 0x17
        /*000a*/ 	.short	(.L_33 - .L_32)
.L_32:
        /*000c*/ 	.word	0x00000000
        /*0010*/ 	.short	0x0000
        /*0012*/ 	.short	0x0000
        /*0014*/ 	.byte	0x00, 0xf0, 0x01, 0x20


	//----- nvinfo : EIATTR_AT_ENTRY_FRAGMENTS
	.align		4
.L_33:
        /*0018*/ 	.byte	0x04, 0x4f
        /*001a*/ 	.short	(.L_35 - .L_34)


	//   ....[0]....
.L_34:
        /*001c*/ 	.word	0x00000006


	//----- nvinfo : EIATTR_RESERVED_SMEM_USED
	.align		4
.L_35:
        /*0020*/ 	.byte	0x01, 0x41
	.zero		2


	//----- nvinfo : EIATTR_SPARSE_MMA_MASK
	.align		4
        /*0024*/ 	.byte	0x03, 0x50
        /*0026*/ 	.short	0x0000


	//----- nvinfo : EIATTR_TCGEN05_1CTA_USED
	.align		4
        /*0028*/ 	.byte	0x01, 0x51
	.zero		2


	//----- nvinfo : EIATTR_MAXREG_COUNT
	.align		4
        /*002c*/ 	.byte	0x03, 0x1b
        /*002e*/ 	.short	0x00ff


	//----- nvinfo : EIATTR_NUM_BARRIERS
	.align		4
        /*0030*/ 	.byte	0x02, 0x4c
        /*0032*/ 	.byte	0x07
	.zero		1


	//----- nvinfo : EIATTR_EXTERNS
	.align		4
        /*0034*/ 	.byte	0x04, 0x0f
        /*0036*/ 	.short	(.L_37 - .L_36)


	//   ....[0]....
	.align		4
.L_36:
        /*0038*/ 	.word	index@(__assertfail)


	//----- nvinfo : EIATTR_MERCURY_ISA_VERSION
	.align		4
.L_37:
        /*003c*/ 	.byte	0x03, 0x5f
        /*003e*/ 	.short	0x0101


	//----- nvinfo : EIATTR_INT_WARP_WIDE_INSTR_OFFSETS
	.align		4
        /*0040*/ 	.byte	0x04, 0x31
        /*0042*/ 	.short	(.L_39 - .L_38)


	//   ....[0]....
.L_38:
        /*0044*/ 	.word	0x00003d20


	//   ....[1]....
        /*0048*/ 	.word	0x00003d50


	//   ....[2]....
        /*004c*/ 	.word	0x00003d70


	//   ....[3]....
        /*0050*/ 	.word	0x000048a0


	//   ....[4]....
        /*0054*/ 	.word	0x00004950


	//----- nvinfo : EIATTR_COOP_GROUP_MASK_REGIDS
	.align		4
.L_39:
        /*0058*/ 	.byte	0x04, 0x29
        /*005a*/ 	.short	(.L_41 - .L_40)


	//   ....[0]....
.L_40:
        /*005c*/ 	.word	0xffffffff


	//   ....[1]....
        /*0060*/ 	.word	0xffffffff


	//   ....[2]....
        /*0064*/ 	.word	0xffffffff


	//   ....[3]....
        /*0068*/ 	.word	0xffffffff


	//   ....[4]....
        /*006c*/ 	.word	0xffffffff


	//   ....[5]....
        /*0070*/ 	.word	0xffffffff


	//   ....[6]....
        /*0074*/ 	.word	0xffffffff


	//   ....[7]....
        /*0078*/ 	.word	0xffffffff


	//   ....[8]....
        /*007c*/ 	.word	0xffffffff


	//   ....[9]....
        /*0080*/ 	.word	0xffffffff


	//   ....[10]....
        /*0084*/ 	.word	0xffffffff


	//   ....[11]....
        /*0088*/ 	.word	0xffffffff


	//   ....[12]....
        /*008c*/ 	.word	0xffffffff


	//   ....[13]....
        /*0090*/ 	.word	0xffffffff


	//----- nvinfo : EIATTR_COOP_GROUP_INSTR_OFFSETS
	.align		4
.L_41:
        /*0094*/ 	.byte	0x04, 0x28
        /*0096*/ 	.short	(.L_43 - .L_42)


	//   ....[0]....
.L_42:
        /*0098*/ 	.word	0x00000080


	//   ....[1]....
        /*009c*/ 	.word	0x000004e0


	//   ....[2]....
        /*00a0*/ 	.word	0x000006b0


	//   ....[3]....
        /*00a4*/ 	.word	0x000007f0


	//   ....[4]....
        /*00a8*/ 	.word	0x000008f0


	//   ....[5]....
        /*00ac*/ 	.word	0x00000a60


	//   ....[6]....
        /*00b0*/ 	.word	0x00000c00


	//   ....[7]....
        /*00b4*/ 	.word	0x00000db0


	//   ....[8]....
        /*00b8*/ 	.word	0x00002130


	//   ....[9]....
        /*00bc*/ 	.word	0x00003060


	//   ....[10]....
        /*00c0*/ 	.word	0x00003270


	//   ....[11]....
        /*00c4*/ 	.word	0x000032a0


	//   ....[12]....
        /*00c8*/ 	.word	0x00003c00


	//   ....[13]....
        /*00cc*/ 	.word	0x00003e30


	//----- nvinfo : EIATTR_VRC_CTA_INIT_COUNT
	.align		4
.L_43:
        /*00d0*/ 	.byte	0x02, 0x4a
        /*00d2*/ 	.byte	0x80
	.zero		1


	//----- nvinfo : EIATTR_SYSCALL_OFFSETS
	.align		4
        /*00d4*/ 	.byte	0x04, 0x46
        /*00d6*/ 	.short	(.L_45 - .L_44)


	//   ....[0]....
.L_44:
        /*00d8*/ 	.word	0x000054c0


	//   ....[1]....
        /*00dc*/ 	.word	0x00005600


	//   ....[2]....
        /*00e0*/ 	.word	0x00005d80


	//----- nvinfo : EIATTR_MBARRIER_INSTR_OFFSETS
	.align		4
.L_45:
        /*00e4*/ 	.byte	0x04, 0x39
        /*00e6*/ 	.short	(.L_47 - .L_46)


	//   ....[0]....
.L_46:
        /*00e8*/ 	.word	0x00000600
        /*00ec*/ 	.word	0x000000ff
        /*00f0*/ 	.word	0x00000000
        /*00f4*/ 	.short	0x0100
        /*00f6*/ 	.byte	0x04
	.zero		1


	//   ....[1]....
        /*00f8*/ 	.word	0x00000610
        /*00fc*/ 	.word	0x000000ff
        /*0100*/ 	.word	0x00000028
        /*0104*/ 	.short	0x0100
        /*0106*/ 	.byte	0x04
	.zero		1


	//   ....[2]....
        /*0108*/ 	.word	0x00000620
        /*010c*/ 	.word	0x000000ff
        /*0110*/ 	.word	0x00000008
        /*0114*/ 	.short	0x0100
        /*0116*/ 	.byte	0x04
	.zero		1


	//   ....[3]....
        /*0118*/ 	.word	0x00000630
        /*011c*/ 	.word	0x000000ff
        /*0120*/ 	.word	0x00000030
        /*0124*/ 	.short	0x0100
        /*0126*/ 	.byte	0x04
	.zero		1


	//   ....[4]....
        /*0128*/ 	.word	0x00000640
        /*012c*/ 	.word	0x000000ff
        /*0130*/ 	.word	0x00000010
        /*0134*/ 	.short	0x0100
        /*0136*/ 	.byte	0x04
	.zero		1


	//   ....[5]....
        /*0138*/ 	.word	0x00000650
        /*013c*/ 	.word	0x000000ff
        /*0140*/ 	.word	0x00000038
        /*0144*/ 	.short	0x0100
        /*0146*/ 	.byte	0x04
	.zero		1


	//   ....[6]....
        /*0148*/ 	.word	0x00000660
        /*014c*/ 	.word	0x000000ff
        /*0150*/ 	.word	0x00000018
        /*0154*/ 	.short	0x0100
        /*0156*/ 	.byte	0x04
	.zero		1


	//   ....[7]....
        /*0158*/ 	.word	0x00000670
        /*015c*/ 	.word	0x000000ff
        /*0160*/ 	.word	0x00000040
        /*0164*/ 	.short	0x0100
        /*0166*/ 	.byte	0x04
	.zero		1


	//   ....[8]....
        /*0168*/ 	.word	0x00000680
        /*016c*/ 	.word	0x000000ff
        /*0170*/ 	.word	0x00000020
        /*0174*/ 	.short	0x0100
        /*0176*/ 	.byte	0x04
	.zero		1


	//   ....[9]....
        /*0178*/ 	.word	0x00000690
        /*017c*/ 	.word	0x000000ff
        /*0180*/ 	.word	0x00000048
        /*0184*/ 	.short	0x0100
        /*0186*/ 	.byte	0x04
	.zero		1


	//   ....[10]....
        /*0188*/ 	.word	0x000007c0
        /*018c*/ 	.word	0x000000ff
        /*0190*/ 	.word	0x00000050
        /*0194*/ 	.short	0x0100
        /*0196*/ 	.byte	0x04
	.zero		1


	//   ....[11]....
        /*0198*/ 	.word	0x000007d0
        /*019c*/ 	.word	0x000000ff
        /*01a0*/ 	.word	0x00000058
        /*01a4*/ 	.short	0x0100
        /*01a6*/ 	.byte	0x04
	.zero		1


	//   ....[12]....
        /*01a8*/ 	.word	0x000008c0
        /*01ac*/ 	.word	0x000000ff
        /*01b0*/ 	.word	0x00000060
        /*01b4*/ 	.short	0x0100
        /*01b6*/ 	.byte	0x06
	.zero		1


	//   ....[13]....
        /*01b8*/ 	.word	0x000008d0
        /*01bc*/ 	.word	0x000000ff
        /*01c0*/ 	.word	0x00000068
        /*01c4*/ 	.short	0x0100
        /*01c6*/ 	.byte	0x06
	.zero		1


	//   ....[14]....
        /*01c8*/ 	.word	0x00000a10
        /*01cc*/ 	.word	0x000000ff
        /*01d0*/ 	.word	0x00000070
        /*01d4*/ 	.short	0x0100
        /*01d6*/ 	.byte	0x06
	.zero		1


	//   ....[15]....
        /*01d8*/ 	.word	0x00000a20
        /*01dc*/ 	.word	0x000000ff
        /*01e0*/ 	.word	0x00000080
        /*01e4*/ 	.short	0x0100
        /*01e6*/ 	.byte	0x06
	.zero		1


	//   ....[16]....
        /*01e8*/ 	.word	0x00000a30
        /*01ec*/ 	.word	0x000000ff
        /*01f0*/ 	.word	0x00000078
        /*01f4*/ 	.short	0x0100
        /*01f6*/ 	.byte	0x06
	.zero		1


	//   ....[17]....
        /*01f8*/ 	.word	0x00000a40
        /*01fc*/ 	.word	0x000000ff
        /*0200*/ 	.word	0x00000088
        /*0204*/ 	.short	0x0100
        /*0206*/ 	.byte	0x06
	.zero		1


	//   ....[18]....
        /*0208*/ 	.word	0x00000b70
        /*020c*/ 	.word	0x000000ff
        /*0210*/ 	.word	0x00000090
        /*0214*/ 	.short	0x0100
        /*0216*/ 	.byte	0x04
	.zero		1


	//   ....[19]....
        /*0218*/ 	.word	0x00000b80
        /*021c*/ 	.word	0x000000ff
        /*0220*/ 	.word	0x000000b0
        /*0224*/ 	.short	0x0100
        /*0226*/ 	.byte	0x04
	.zero		1


	//   ....[20]....
        /*0228*/ 	.word	0x00000b90
        /*022c*/ 	.word	0x000000ff
        /*0230*/ 	.word	0x00000098
        /*0234*/ 	.short	0x0100
        /*0236*/ 	.byte	0x04
	.zero		1


	//   ....[21]....
        /*0238*/ 	.word	0x00000ba0
        /*023c*/ 	.word	0x000000ff
        /*0240*/ 	.word	0x000000b8
        /*0244*/ 	.short	0x0100
        /*0246*/ 	.byte	0x04
	.zero		1


	//   ....[22]....
        /*0248*/ 	.word	0x00000bb0
        /*024c*/ 	.word	0x000000ff
        /*0250*/ 	.word	0x000000a0
        /*0254*/ 	.short	0x0100
        /*0256*/ 	.byte	0x04
	.zero		1


	//   ....[23]....
        /*0258*/ 	.word	0x00000bc0
        /*025c*/ 	.word	0x000000ff
        /*0260*/ 	.word	0x000000c0
        /*0264*/ 	.short	0x0100
        /*0266*/ 	.byte	0x04
	.zero		1


	//   ....[24]....
        /*0268*/ 	.word	0x00000bd0
        /*026c*/ 	.word	0x000000ff
        /*0270*/ 	.word	0x000000a8
        /*0274*/ 	.short	0x0100
        /*0276*/ 	.byte	0x04
	.zero		1


	//   ....[25]....
        /*0278*/ 	.word	0x00000be0
        /*027c*/ 	.word	0x000000ff
        /*0280*/ 	.word	0x000000c8
        /*0284*/ 	.short	0x0100
        /*0286*/ 	.byte	0x04
	.zero		1


	//   ....[26]....
        /*0288*/ 	.word	0x00000cd0
        /*028c*/ 	.word	0x000000ff
        /*0290*/ 	.word	0x000000d0
        /*0294*/ 	.short	0x0100
        /*0296*/ 	.byte	0x04
	.zero		1


	//   ....[27]....
        /*0298*/ 	.word	0x00000ce0
        /*029c*/ 	.word	0x000000ff
        /*02a0*/ 	.word	0x000000e0
        /*02a4*/ 	.short	0x0100
        /*02a6*/ 	.byte	0x04
	.zero		1


	//   ....[28]....
        /*02a8*/ 	.word	0x00000cf0
        /*02ac*/ 	.word	0x000000ff
        /*02b0*/ 	.word	0x000000d8
        /*02b4*/ 	.short	0x0100
        /*02b6*/ 	.byte	0x04
	.zero		1


	//   ....[29]....
        /*02b8*/ 	.word	0x00000d00
        /*02bc*/ 	.word	0x000000ff
        /*02c0*/ 	.word	0x000000e8
        /*02c4*/ 	.short	0x0100
        /*02c6*/ 	.byte	0x04
	.zero		1


	//   ....[30]....
        /*02c8*/ 	.word	0x00001960
        /*02cc*/ 	.word	0x00000000
        /*02d0*/ 	.word	0x000000e0
        /*02d4*/ 	.short	0x010a
        /*02d6*/ 	.byte	0xff
	.zero		1


	//   ....[31]....
        /*02d8*/ 	.word	0x00001990
        /*02dc*/ 	.word	0x00000000
        /*02e0*/ 	.word	0x000000d0
        /*02e4*/ 	.short	0x0101
        /*02e6*/ 	.byte	0xff
	.zero		1


	//   ....[32]....
        /*02e8*/ 	.word	0x00001a70
        /*02ec*/ 	.word	0x000000ff
        /*02f0*/ 	.word	0x00000028
        /*02f4*/ 	.short	0x010a
        /*02f6*/ 	.byte	0x04
	.zero		1


	//   ....[33]....
        /*02f8*/ 	.word	0x00001af0
        /*02fc*/ 	.word	0x000000ff
        /*0300*/ 	.word	0x00000028
        /*0304*/ 	.short	0x010a
        /*0306*/ 	.byte	0x21
	.zero		1


	//   ....[34]....
        /*0308*/ 	.word	0x00001c80
        /*030c*/ 	.word	0x000000ff
        /*0310*/ 	.word	0x00000028
        /*0314*/ 	.short	0x010a
        /*0316*/ 	.byte	0x08
	.zero		1


	//   ....[35]....
        /*0318*/ 	.word	0x00001dc0
        /*031c*/ 	.word	0x000000ff
        /*0320*/ 	.word	0x00000068
        /*0324*/ 	.short	0x0101
        /*0326*/ 	.byte	0x06
	.zero		1


	//   ....[36]....
        /*0328*/ 	.word	0x00001de0
        /*032c*/ 	.word	0x000000ff
        /*0330*/ 	.word	0x00000028
        /*0334*/ 	.short	0x010a
        /*0336*/ 	.byte	0x04
	.zero		1


	//   ....[37]....
        /*0338*/ 	.word	0x00001e60
        /*033c*/ 	.word	0x000000ff
        /*0340*/ 	.word	0x00000028
        /*0344*/ 	.short	0x010a
        /*0346*/ 	.byte	0x11
	.zero		1


	//   ....[38]....
        /*0348*/ 	.word	0x00001ff0
        /*034c*/ 	.word	0x000000ff
        /*0350*/ 	.word	0x00000028
        /*0354*/ 	.short	0x010a
        /*0356*/ 	.byte	0x07
	.zero		1


	//   ....[39]....
        /*0358*/ 	.word	0x00002160
        /*035c*/ 	.word	0x00000003
        /*0360*/ 	.word	0x00000070
        /*0364*/ 	.short	0x010a
        /*0366*/ 	.byte	0xff
	.zero		1


	//   ....[40]....
        /*0368*/ 	.word	0x000022b0
        /*036c*/ 	.word	0x00000000
        /*0370*/ 	.word	0x00000000
        /*0374*/ 	.short	0x0101
        /*0376*/ 	.byte	0xff
	.zero		1


	//   ....[41]....
        /*0378*/ 	.word	0x00002850
        /*037c*/ 	.word	0x000000ff
        /*0380*/ 	.word	0x00000000
        /*0384*/ 	.short	0x010a
        /*0386*/ 	.byte	0x04
	.zero		1


	//   ....[42]....
        /*0388*/ 	.word	0x000028e0
        /*038c*/ 	.word	0x000000ff
        /*0390*/ 	.word	0x00000000
        /*0394*/ 	.short	0x010a
        /*0396*/ 	.byte	0x05
	.zero		1


	//   ....[43]....
        /*0398*/ 	.word	0x00002970
        /*039c*/ 	.word	0x000000ff
        /*03a0*/ 	.word	0x00000000
        /*03a4*/ 	.short	0x010a
        /*03a6*/ 	.byte	0x05
	.zero		1


	//   ....[44]....
        /*03a8*/ 	.word	0x00002a00
        /*03ac*/ 	.word	0x000000ff
        /*03b0*/ 	.word	0x00000000
        /*03b4*/ 	.short	0x010a
        /*03b6*/ 	.byte	0x05
	.zero		1


	//   ....[45]....
        /*03b8*/ 	.word	0x00002aa0
        /*03bc*/ 	.word	0x00000000
        /*03c0*/ 	.word	0x00000000
        /*03c4*/ 	.short	0x010a
        /*03c6*/ 	.byte	0xff
	.zero		1


	//   ....[46]....
        /*03c8*/ 	.word	0x00002bc0
        /*03cc*/ 	.word	0x00000002
        /*03d0*/ 	.word	0x000000d0
        /*03d4*/ 	.short	0x010a
        /*03d6*/ 	.byte	0xff
	.zero		1


	//   ....[47]....
        /*03d8*/ 	.word	0x00002c30
        /*03dc*/ 	.word	0x00000002
        /*03e0*/ 	.word	0x00000000
        /*03e4*/ 	.short	0x0101
        /*03e6*/ 	.byte	0xff
	.zero		1


	//   ....[48]....
        /*03e8*/ 	.word	0x00002c50
        /*03ec*/ 	.word	0x000000ff
        /*03f0*/ 	.word	0x00000080
        /*03f4*/ 	.short	0x010a
        /*03f6*/ 	.byte	0x04
	.zero		1


	//   ....[49]....
        /*03f8*/ 	.word	0x00002d70
        /*03fc*/ 	.word	0x00000002
        /*0400*/ 	.word	0x00000070
        /*0404*/ 	.short	0x010a
        /*0406*/ 	.byte	0xff
	.zero		1


	//   ....[50]....
        /*0408*/ 	.word	0x00002e70
        /*040c*/ 	.word	0x00000002
        /*0410*/ 	.word	0x00000000
        /*0414*/ 	.short	0x0101
        /*0416*/ 	.byte	0xff
	.zero		1


	//   ....[51]....
        /*0418*/ 	.word	0x00002f00
        /*041c*/ 	.word	0x000000ff
        /*0420*/ 	.word	0x00000080
        /*0424*/ 	.short	0x0106
        /*0426*/ 	.byte	0x04
	.zero		1


	//   ....[52]....
        /*0428*/ 	.word	0x00002f20
        /*042c*/ 	.word	0x000000ff
        /*0430*/ 	.word	0x00000080
        /*0434*/ 	.short	0x010a
        /*0436*/ 	.byte	0x04
	.zero		1


	//   ....[53]....
        /*0438*/ 	.word	0x00002fb0
        /*043c*/ 	.word	0x000000ff
        /*0440*/ 	.word	0x00000080
        /*0444*/ 	.short	0x0106
        /*0446*/ 	.byte	0x07
	.zero		1


	//   ....[54]....
        /*0448*/ 	.word	0x00002ff0
        /*044c*/ 	.word	0x00000000
        /*0450*/ 	.word	0x00000080
        /*0454*/ 	.short	0x010a
        /*0456*/ 	.byte	0xff
	.zero		1


	//   ....[55]....
        /*0458*/ 	.word	0x000034e0
        /*045c*/ 	.word	0x00000000
        /*0460*/ 	.word	0x00000070
        /*0464*/ 	.short	0x010a
        /*0466*/ 	.byte	0xff
	.zero		1


	//   ....[56]....
        /*0468*/ 	.word	0x000035e0
        /*046c*/ 	.word	0x00000003
        /*0470*/ 	.word	0x00000000
        /*0474*/ 	.short	0x0101
        /*0476*/ 	.byte	0xff
	.zero		1


	//   ....[57]....
        /*0478*/ 	.word	0x000035f0
        /*047c*/ 	.word	0x000000ff
        /*0480*/ 	.word	0x00000000
        /*0484*/ 	.short	0x010a
        /*0486*/ 	.byte	0x04
	.zero		1


	//   ....[58]....
        /*0488*/ 	.word	0x00003610
        /*048c*/ 	.word	0x000000ff
        /*0490*/ 	.word	0x000000b0
        /*0494*/ 	.short	0x010a
        /*0496*/ 	.byte	0x13
	.zero		1


	//   ....[59]....
        /*0498*/ 	.word	0x00003750
        /*049c*/ 	.word	0x000000ff
        /*04a0*/ 	.word	0x00000000
        /*04a4*/ 	.short	0x010a
        /*04a6*/ 	.byte	0x06
	.zero		1


	//   ....[60]....
        /*04a8*/ 	.word	0x00003850
        /*04ac*/ 	.word	0x000000ff
        /*04b0*/ 	.word	0x00000000
        /*04b4*/ 	.short	0x010a
        /*04b6*/ 	.byte	0x04
	.zero		1


	//   ....[61]....
        /*04b8*/ 	.word	0x00003a30
        /*04bc*/ 	.word	0x000000ff
        /*04c0*/ 	.word	0x00000000
        /*04c4*/ 	.short	0x010a
        /*04c6*/ 	.byte	0x04
	.zero		1


	//   ....[62]....
        /*04c8*/ 	.word	0x00003ac0
        /*04cc*/ 	.word	0x000000ff
        /*04d0*/ 	.word	0x00000000
        /*04d4*/ 	.short	0x010a
        /*04d6*/ 	.byte	0x05
	.zero		1


	//   ....[63]....
        /*04d8*/ 	.word	0x00003b50
        /*04dc*/ 	.word	0x000000ff
        /*04e0*/ 	.word	0x00000000
        /*04e4*/ 	.short	0x010a
        /*04e6*/ 	.byte	0x05
	.zero		1


	//   ....[64]....
        /*04e8*/ 	.word	0x00003be0
        /*04ec*/ 	.word	0x000000ff
        /*04f0*/ 	.word	0x00000000
        /*04f4*/ 	.short	0x010a
        /*04f6*/ 	.byte	0x04
	.zero		1


	//   ....[65]....
        /*04f8*/ 	.word	0x00004080
        /*04fc*/ 	.word	0x0000000c
        /*0500*/ 	.word	0x00000070
        /*0504*/ 	.short	0x010a
        /*0506*/ 	.byte	0xff
	.zero		1


	//   ....[66]....
        /*0508*/ 	.word	0x000041f0
        /*050c*/ 	.word	0x00000000
        /*0510*/ 	.word	0x00000000
        /*0514*/ 	.short	0x0101
        /*0516*/ 	.byte	0xff
	.zero		1


	//   ....[67]....
        /*0518*/ 	.word	0x00004660
        /*051c*/ 	.word	0x000000ff
        /*0520*/ 	.word	0x00000068
        /*0524*/ 	.short	0x010a
        /*0526*/ 	.byte	0x11
	.zero		1


	//   ....[68]....
        /*0528*/ 	.word	0x000047e0
        /*052c*/ 	.word	0x000000ff
        /*0530*/ 	.word	0x00000058
        /*0534*/ 	.short	0x010a
        /*0536*/ 	.byte	0x11
	.zero		1


	//   ....[69]....
        /*0538*/ 	.word	0x000049f0
        /*053c*/ 	.word	0x000000ff
        /*0540*/ 	.word	0x00000050
        /*0544*/ 	.short	0x010b
        /*0546*/ 	.byte	0x11
	.zero		1


	//   ....[70]....
        /*0548*/ 	.word	0x00004a00
        /*054c*/ 	.word	0x000000ff
        /*0550*/ 	.word	0x00000000
        /*0554*/ 	.short	0x0101
        /*0556*/ 	.byte	0x30
	.zero		1


	//   ....[71]....
        /*0558*/ 	.word	0x00004a40
        /*055c*/ 	.word	0x00000000
        /*0560*/ 	.word	0x00000058
        /*0564*/ 	.short	0x010a
        /*0566*/ 	.byte	0xff
	.zero		1


	//   ....[72]....
        /*0568*/ 	.word	0x00004d80
        /*056c*/ 	.word	0x00000003
        /*0570*/ 	.word	0x00000070
        /*0574*/ 	.short	0x010a
        /*0576*/ 	.byte	0xff
	.zero		1


	//   ....[73]....
        /*0578*/ 	.word	0x00004f00
        /*057c*/ 	.word	0x00000000
        /*0580*/ 	.word	0x00000000
        /*0584*/ 	.short	0x0101
        /*0586*/ 	.byte	0xff
	.zero		1


	//   ....[74]....
        /*0588*/ 	.word	0x00005960
        /*058c*/ 	.word	0x000000ff
        /*0590*/ 	.word	0x00000050
        /*0594*/ 	.short	0x010a
        /*0596*/ 	.byte	0x2c
	.zero		1


	//   ....[75]....
        /*0598*/ 	.word	0x00005970
        /*059c*/ 	.word	0x00000016
        /*05a0*/ 	.word	0x00000090
        /*05a4*/ 	.short	0x010a
        /*05a6*/ 	.byte	0xff
	.zero		1


	//   ....[76]....
        /*05a8*/ 	.word	0x00005b20
        /*05ac*/ 	.word	0x000000ff
        /*05b0*/ 	.word	0x00000050
        /*05b4*/ 	.short	0x010a
        /*05b6*/ 	.byte	0x2c
	.zero		1


	//   ....[77]....
        /*05b8*/ 	.word	0x00005c00
        /*05bc*/ 	.word	0x000000ff
        /*05c0*/ 	.word	0x00000000
        /*05c4*/ 	.short	0x0101
        /*05c6*/ 	.byte	0x04
	.zero		1


	//   ....[78]....
        /*05c8*/ 	.word	0x00005c60
        /*05cc*/ 	.word	0x00000016
        /*05d0*/ 	.word	0x00000090
        /*05d4*/ 	.short	0x010a
        /*05d6*/ 	.byte	0xff
	.zero		1


	//   ....[79]....
        /*05d8*/ 	.word	0x00005fd0
        /*05dc*/ 	.word	0x000000ff
        /*05e0*/ 	.word	0x00000000
        /*05e4*/ 	.short	0x0101
        /*05e6*/ 	.byte	0x04
	.zero		1


	//   ....[80]....
        /*05e8*/ 	.word	0x000068b0
        /*05ec*/ 	.word	0x00000000
        /*05f0*/ 	.word	0x000000e0
        /*05f4*/ 	.short	0x010a
        /*05f6*/ 	.byte	0xff
	.zero		1


	//   ....[81]....
        /*05f8*/ 	.word	0x00006910
        /*05fc*/ 	.word	0x00000000
        /*0600*/ 	.word	0x00000028
        /*0604*/ 	.short	0x010a
        /*0606*/ 	.byte	0xff
	.zero		1


	//   ....[82]....
        /*0608*/ 	.word	0x00006970
        /*060c*/ 	.word	0x00000000
        /*0610*/ 	.word	0x00000028
        /*0614*/ 	.short	0x010a
        /*0616*/ 	.byte	0xff
	.zero		1


	//   ....[83]....
        /*0618*/ 	.word	0x000069c0
        /*061c*/ 	.word	0x00000003
        /*0620*/ 	.word	0x00000070
        /*0624*/ 	.short	0x010a
        /*0626*/ 	.byte	0xff
	.zero		1


	//   ....[84]....
        /*0628*/ 	.word	0x00006a20
        /*062c*/ 	.word	0x00000000
        /*0630*/ 	.word	0x00000000
        /*0634*/ 	.short	0x010a
        /*0636*/ 	.byte	0xff
	.zero		1


	//   ....[85]....
        /*0638*/ 	.word	0x00006a80
        /*063c*/ 	.word	0x00000000
        /*0640*/ 	.word	0x00000000
        /*0644*/ 	.short	0x010a
        /*0646*/ 	.byte	0xff
	.zero		1


	//   ....[86]....
        /*0648*/ 	.word	0x00006ae0
        /*064c*/ 	.word	0x00000000
        /*0650*/ 	.word	0x00000000
        /*0654*/ 	.short	0x010a
        /*0656*/ 	.byte	0xff
	.zero		1


	//   ....[87]....
        /*0658*/ 	.word	0x00006b40
        /*065c*/ 	.word	0x00000000
        /*0660*/ 	.word	0x00000000
        /*0664*/ 	.short	0x010a
        /*0666*/ 	.byte	0xff
	.zero		1


	//   ....[88]....
        /*0668*/ 	.word	0x00006b90
        /*066c*/ 	.word	0x00000002
        /*0670*/ 	.word	0x000000d0
        /*0674*/ 	.short	0x010a
        /*0676*/ 	.byte	0xff
	.zero		1


	//   ....[89]....
        /*0678*/ 	.word	0x00006bf0
        /*067c*/ 	.word	0x00000002
        /*0680*/ 	.word	0x00000080
        /*0684*/ 	.short	0x010a
        /*0686*/ 	.byte	0xff
	.zero		1


	//   ....[90]....
        /*0688*/ 	.word	0x00006c40
        /*068c*/ 	.word	0x00000002
        /*0690*/ 	.word	0x00000070
        /*0694*/ 	.short	0x010a
        /*0696*/ 	.byte	0xff
	.zero		1


	//   ....[91]....
        /*0698*/ 	.word	0x00006ca0
        /*069c*/ 	.word	0x00000000
        /*06a0*/ 	.word	0x00000080
        /*06a4*/ 	.short	0x010a
        /*06a6*/ 	.byte	0xff
	.zero		1


	//   ....[92]....
        /*06a8*/ 	.word	0x00006cf0
        /*06ac*/ 	.word	0x00000000
        /*06b0*/ 	.word	0x00000070
        /*06b4*/ 	.short	0x010a
        /*06b6*/ 	.byte	0xff
	.zero		1


	//   ....[93]....
        /*06b8*/ 	.word	0x00006d50
        /*06bc*/ 	.word	0x00000002
        /*06c0*/ 	.word	0x000000b0
        /*06c4*/ 	.short	0x010a
        /*06c6*/ 	.byte	0xff
	.zero		1


	//   ....[94]....
        /*06c8*/ 	.word	0x00006db0
        /*06cc*/ 	.word	0x00000000
        /*06d0*/ 	.word	0x00000000
        /*06d4*/ 	.short	0x010a
        /*06d6*/ 	.byte	0xff
	.zero		1


	//   ....[95]....
        /*06d8*/ 	.word	0x00006e10
        /*06dc*/ 	.word	0x00000000
        /*06e0*/ 	.word	0x00000000
        /*06e4*/ 	.short	0x010a
        /*06e6*/ 	.byte	0xff
	.zero		1


	//   ....[96]....
        /*06e8*/ 	.word	0x00006e70
        /*06ec*/ 	.word	0x00000000
        /*06f0*/ 	.word	0x00000000
        /*06f4*/ 	.short	0x010a
        /*06f6*/ 	.byte	0xff
	.zero		1


	//   ....[97]....
        /*06f8*/ 	.word	0x00006ed0
        /*06fc*/ 	.word	0x00000000
        /*0700*/ 	.word	0x00000000
        /*0704*/ 	.short	0x010a
        /*0706*/ 	.byte	0xff
	.zero		1


	//   ....[98]....
        /*0708*/ 	.word	0x00006f30
        /*070c*/ 	.word	0x00000000
        /*0710*/ 	.word	0x00000000
        /*0714*/ 	.short	0x010a
        /*0716*/ 	.byte	0xff
	.zero		1


	//   ....[99]....
        /*0718*/ 	.word	0x00006f80
        /*071c*/ 	.word	0x0000000c
        /*0720*/ 	.word	0x00000070
        /*0724*/ 	.short	0x010a
        /*0726*/ 	.byte	0xff
	.zero		1


	//   ....[100]....
        /*0728*/ 	.word	0x00006fe0
        /*072c*/ 	.word	0x00000000
        /*0730*/ 	.word	0x00000068
        /*0734*/ 	.short	0x010a
        /*0736*/ 	.byte	0xff
	.zero		1


	//   ....[101]....
        /*0738*/ 	.word	0x00007040
        /*073c*/ 	.word	0x00000000
        /*0740*/ 	.word	0x00000058
        /*0744*/ 	.short	0x010a
        /*0746*/ 	.byte	0xff
	.zero		1


	//   ....[102]....
        /*0748*/ 	.word	0x00007090
        /*074c*/ 	.word	0x00000003
        /*0750*/ 	.word	0x00000070
        /*0754*/ 	.short	0x010a
        /*0756*/ 	.byte	0xff
	.zero		1


	//   ....[103]....
        /*0758*/ 	.word	0x000070f0
        /*075c*/ 	.word	0x00000000
        /*0760*/ 	.word	0x00000050
        /*0764*/ 	.short	0x010a
        /*0766*/ 	.byte	0xff
	.zero		1


	//   ....[104]....
        /*0768*/ 	.word	0x00007140
        /*076c*/ 	.word	0x00000016
        /*0770*/ 	.word	0x00000090
        /*0774*/ 	.short	0x010a
        /*0776*/ 	.byte	0xff
	.zero		1


	//----- nvinfo : EIATTR_NUM_MBARRIERS
	.align		4
.L_47:
        /*0778*/ 	.byte	0x03, 0x38
        /*077a*/ 	.short	0x001e


	//----- nvinfo : EIATTR_EXIT_INSTR_OFFSETS
	.align		4
        /*077c*/ 	.byte	0x04, 0x1c
        /*077e*/ 	.short	(.L_49 - .L_48)


	//   ....[0]....
.L_48:
        /*0780*/ 	.word	0x00002ad0


	//   ....[1]....
        /*0784*/ 	.word	0x00002fc0


	//   ....[2]....
        /*0788*/ 	.word	0x00003020


	//   ....[3]....
        /*078c*/ 	.word	0x00003e40


	//   ....[4]....
        /*0790*/ 	.word	0x00004a70


	//   ....[5]....
        /*0794*/ 	.word	0x00004ab0


	//   ....[6]....
        /*0798*/ 	.word	0x000068a0


	//----- nvinfo : EIATTR_MAX_THREADS
	.align		4
.L_49:
        /*079c*/ 	.byte	0x04, 0x05
        /*079e*/ 	.short	(.L_51 - .L_50)
.L_50:
        /*07a0*/ 	.word	0x00000100
        /*07a4*/ 	.word	0x00000001
        /*07a8*/ 	.word	0x00000001


	//----- nvinfo : EIATTR_CRS_STACK_SIZE
	.align		4
.L_51:
        /*07ac*/ 	.byte	0x04, 0x1e
        /*07ae*/ 	.short	(.L_53 - .L_52)
.L_52:
        /*07b0*/ 	.word	0x00000000


	//----- nvinfo : EIATTR_CBANK_PARAM_SIZE
	.align		4
.L_53:
        /*07b4*/ 	.byte	0x03, 0x19
        /*07b6*/ 	.short	0x0800


	//----- nvinfo : EIATTR_PARAM_CBANK
	.align		4
        /*07b8*/ 	.byte	0x04, 0x0a
        /*07ba*/ 	.short	(.L_55 - .L_54)
	.align		4
.L_54:
        /*07bc*/ 	.word	index@(.nv.constant0._ZN7cutlass13device_kernelINS_4gemm6kernel13GemmUniversalIN4cute5tupleIJiiiiEEENS1_10collective13CollectiveMmaINS1_35MainloopSm100TmaUmmaWarpSpecializedILi5ELi2ELi4ENS5_IJNS4_1CILi2EEESB_NSA_ILi1EEEEEEEENS5_IJNSA_ILi64EEESF_NSA_ILi32EEEEEENS_12float_e5m2_tENS5_IJlSC_lEEESI_SJ_NS4_8TiledMMAINS4_8MMA_AtomIJNS4_10MMA_TraitsINS4_19SM100_MMA_F8F6F4_SSEJSI_SI_fSF_SF_NS4_17integral_constantINS4_4UMMA5MajorELSQ_0EEESR_NSO_INSP_7ScaleInELSS_0EEEST_EEEEEENS4_6LayoutINS5_IJSC_SC_SC_EEENS5_IJNSA_ILi0EEESY_SY_EEEEENS5_IJNS4_10UnderscoreES11_S11_EEEEENS4_23SM90_TMA_LOAD_MULTICASTENS4_14ComposedLayoutINS4_7SwizzleILi1ELi4ELi3EEENS4_18smem_ptr_flag_bitsILi8EEENSW_INS5_IJNSA_ILi8EEESG_EEENS5_IJSG_SC_EEEEEEEvNS4_8identityES14_S1E_vS1F_EENS_8epilogue10collective18CollectiveEpilogueINS1H_23Sm100TmaWarpSpecializedILi1ELi1ELi32ELb0ELb0EEEJSH_NS5_IJNSW_ISF_SC_EES1M_EEESI_SJ_SI_SJ_NS1H_6fusion15FusionCallbacksIS1L_NS1O_17LinearCombinationISI_fSI_fLNS_15FloatRoundStyleE2EEESH_S1N_JEEENS4_5SM1004TMEM4LOAD26SM100_TMEM_LOAD_16dp32b32xENS4_13SM90_TMA_LOADENS15_INS16_ILi2ELi4ELi3EEES19_NSW_INS5_IJS1A_SF_EEENS5_IJSF_SC_EEEEEEENS4_39AutoVectorizingCopyWithAssumedAlignmentILi128EEENS4_14SM90_TMA_STOREES23_S25_S25_EEEvvEEEEvNT_6ParamsE)
        /*07c0*/ 	.short	0x0380
        /*07c2*/ 	.short	0x0800


	//----- nvinfo : EIATTR_SW_WAR
	.align		4
.L_55:
        /*07c4*/ 	.byte	0x04, 0x36
        /*07c6*/ 	.short	(.L_57 - .L_56)
.L_56:
        /*07c8*/ 	.word	0x00000008
.L_57:


//--------------------- .nv.callgraph             --------------------------
	.section	.nv.callgraph,"",@"SHT_CUDA_CALLGRAPH"
	.align	4
	.sectionentsize	8
	.align		4
        /*0000*/ 	.word	0x00000000
	.align		4
        /*0004*/ 	.word	0xffffffff
	.align		4
        /*0008*/ 	.word	index@(_ZN7cutlass13device_kernelINS_4gemm6kernel13GemmUniversalIN4cute5tupleIJiiiiEEENS1_10collective13CollectiveMmaINS1_35MainloopSm100TmaUmmaWarpSpecializedILi5ELi2ELi4ENS5_IJNS4_1CILi2EEESB_NSA_ILi1EEEEEEEENS5_IJNSA_ILi64EEESF_NSA_ILi32EEEEEENS_12float_e5m2_tENS5_IJlSC_lEEESI_SJ_NS4_8TiledMMAINS4_8MMA_AtomIJNS4_10MMA_TraitsINS4_19SM100_MMA_F8F6F4_SSEJSI_SI_fSF_SF_NS4_17integral_constantINS4_4UMMA5MajorELSQ_0EEESR_NSO_INSP_7ScaleInELSS_0EEEST_EEEEEENS4_6LayoutINS5_IJSC_SC_SC_EEENS5_IJNSA_ILi0EEESY_SY_EEEEENS5_IJNS4_10UnderscoreES11_S11_EEEEENS4_23SM90_TMA_LOAD_MULTICASTENS4_14ComposedLayoutINS4_7SwizzleILi1ELi4ELi3EEENS4_18smem_ptr_flag_bitsILi8EEENSW_INS5_IJNSA_ILi8EEESG_EEENS5_IJSG_SC_EEEEEEEvNS4_8identityES14_S1E_vS1F_EENS_8epilogue10collective18CollectiveEpilogueINS1H_23Sm100TmaWarpSpecializedILi1ELi1ELi32ELb0ELb0EEEJSH_NS5_IJNSW_ISF_SC_EES1M_EEESI_SJ_SI_SJ_NS1H_6fusion15FusionCallbacksIS1L_NS1O_17LinearCombinationISI_fSI_fLNS_15FloatRoundStyleE2EEESH_S1N_JEEENS4_5SM1004TMEM4LOAD26SM100_TMEM_LOAD_16dp32b32xENS4_13SM90_TMA_LOADENS15_INS16_ILi2ELi4ELi3EEES19_NSW_INS5_IJS1A_SF_EEENS5_IJSF_SC_EEEEEEENS4_39AutoVectorizingCopyWithAssumedAlignmentILi128EEENS4_14SM90_TMA_STOREES23_S25_S25_EEEvvEEEEvNT_6ParamsE)
	.align		4
        /*000c*/ 	.word	index@(__assertfail)
	.align		4
        /*0010*/ 	.word	0x00000000
	.align		4
        /*0014*/ 	.word	0xfffffffe
	.align		4
        /*0018*/ 	.word	0x00000000
	.align		4
        /*001c*/ 	.word	0xfffffffd
	.align		4
        /*0020*/ 	.word	0x00000000
	.align		4
        /*0024*/ 	.word	0xfffffffc


//--------------------- .nv.constant4             --------------------------
	.section	.nv.constant4,"a",@progbits
	.align	8
	.align		8
.nv.constant4:
        /*0000*/ 	.dword	__assertfail
	.align		8
        /*0008*/ 	.dword	__unnamed_1
	.align		8
        /*0010*/ 	.dword	__unnamed_2
	.align		8
        /*0018*/ 	.dword	_ZN39_INTERNAL_35d414ba_4_k_cu_8930441e_91814cuda3std3__45__cpo5beginE
	.align		8
        /*0020*/ 	.dword	_ZN39_INTERNAL_35d414ba_4_k_cu_8930441e_91814cuda3std3__45__cpo3endE
	.align		8
        /*0028*/ 	.dword	_ZN39_INTERNAL_35d414ba_4_k_cu_8930441e_91814cuda3std3__45__cpo6cbeginE
	.align		8
        /*0030*/ 	.dword	_ZN39_INTERNAL_35d414ba_4_k_cu_8930441e_91814cuda3std3__45__cpo4cendE
	.align		8
        /*0038*/ 	.dword	_ZN39_INTERNAL_35d414ba_4_k_cu_8930441e_91814cuda3std3__441_GLOBAL__N__35d414ba_4_k_cu_8930441e_91816ignoreE
	.align		8
        /*0040*/ 	.dword	_ZN39_INTERNAL_35d414ba_4_k_cu_8930441e_91814cuda3std3__419piecewise_constructE
	.align		8
        /*0048*/ 	.dword	_ZN39_INTERNAL_35d414ba_4_k_cu_8930441e_91814cuda3std3__48in_placeE
	.align		8
        /*0050*/ 	.dword	_ZN39_INTERNAL_35d414ba_4_k_cu_8930441e_91814cuda3std6ranges3__45__cpo4swapE
	.align		8
        /*0058*/ 	.dword	_ZN39_INTERNAL_35d414ba_4_k_cu_8930441e_91814cuda3std6ranges3__45__cpo9iter_moveE
	.align		8
        /*0060*/ 	.dword	_ZN39_INTERNAL_35d414ba_4_k_cu_8930441e_91814cute7productE
	.align		8
        /*0068*/ 	.dword	_ZN39_INTERNAL_35d414ba_4_k_cu_8930441e_91814cute1_E
	.align		8
        /*0070*/ 	.dword	$str$25
	.align		8
        /*0078*/ 	.dword	$str$26
	.align		8
        /*0080*/ 	.dword	$str$27
	.align		8
        /*0088*/ 	.dword	$str$28


//--------------------- .text._ZN7cutlass13device_kernelINS_4gemm6kernel13GemmUniversalIN4cute5tupleIJiiiiEEENS1_10collective13CollectiveMmaINS1_35MainloopSm100TmaUmmaWarpSpecializedILi5ELi2ELi4ENS5_IJNS4_1CILi2EEESB_NSA_ILi1EEEEEEEENS5_IJNSA_ILi64EEESF_NSA_ILi32EEEEEENS_12float_e5m2_tENS5_IJlSC_lEEESI_SJ_NS4_8TiledMMAINS4_8MMA_AtomIJNS4_10MMA_TraitsINS4_19SM100_MMA_F8F6F4_SSEJSI_SI_fSF_SF_NS4_17integral_constantINS4_4UMMA5MajorELSQ_0EEESR_NSO_INSP_7ScaleInELSS_0EEEST_EEEEEENS4_6LayoutINS5_IJSC_SC_SC_EEENS5_IJNSA_ILi0EEESY_SY_EEEEENS5_IJNS4_10UnderscoreES11_S11_EEEEENS4_23SM90_TMA_LOAD_MULTICASTENS4_14ComposedLayoutINS4_7SwizzleILi1ELi4ELi3EEENS4_18smem_ptr_flag_bitsILi8EEENSW_INS5_IJNSA_ILi8EEESG_EEENS5_IJSG_SC_EEEEEEEvNS4_8identityES14_S1E_vS1F_EENS_8epilogue10collective18CollectiveEpilogueINS1H_23Sm100TmaWarpSpecializedILi1ELi1ELi32ELb0ELb0EEEJSH_NS5_IJNSW_ISF_SC_EES1M_EEESI_SJ_SI_SJ_NS1H_6fusion15FusionCallbacksIS1L_NS1O_17LinearCombinationISI_fSI_fLNS_15FloatRoundStyleE2EEESH_S1N_JEEENS4_5SM1004TMEM4LOAD26SM100_TMEM_LOAD_16dp32b32xENS4_13SM90_TMA_LOADENS15_INS16_ILi2ELi4ELi3EEES19_NSW_INS5_IJS1A_SF_EEENS5_IJSF_SC_EEEEEEENS4_39AutoVectorizingCopyWithAssumedAlignmentILi128EEENS4_14SM90_TMA_STOREES23_S25_S25_EEEvvEEEEvNT_6ParamsE --------------------------
	.section	.text._ZN7cutlass13device_kernelINS_4gemm6kernel13GemmUniversalIN4cute5tupleIJiiiiEEENS1_10collective13CollectiveMmaINS1_35MainloopSm100TmaUmmaWarpSpecializedILi5ELi2ELi4ENS5_IJNS4_1CILi2EEESB_NSA_ILi1EEEEEEEENS5_IJNSA_ILi64EEESF_NSA_ILi32EEEEEENS_12float_e5m2_tENS5_IJlSC_lEEESI_SJ_NS4_8TiledMMAINS4_8MMA_AtomIJNS4_10MMA_TraitsINS4_19SM100_MMA_F8F6F4_SSEJSI_SI_fSF_SF_NS4_17integral_constantINS4_4UMMA5MajorELSQ_0EEESR_NSO_INSP_7ScaleInELSS_0EEEST_EEEEEENS4_6LayoutINS5_IJSC_SC_SC_EEENS5_IJNSA_ILi0EEESY_SY_EEEEENS5_IJNS4_10UnderscoreES11_S11_EEEEENS4_23SM90_TMA_LOAD_MULTICASTENS4_14ComposedLayoutINS4_7SwizzleILi1ELi4ELi3EEENS4_18smem_ptr_flag_bitsILi8EEENSW_INS5_IJNSA_ILi8EEESG_EEENS5_IJSG_SC_EEEEEEEvNS4_8identityES14_S1E_vS1F_EENS_8epilogue10collective18CollectiveEpilogueINS1H_23Sm100TmaWarpSpecializedILi1ELi1ELi32ELb0ELb0EEEJSH_NS5_IJNSW_ISF_SC_EES1M_EEESI_SJ_SI_SJ_NS1H_6fusion15FusionCallbacksIS1L_NS1O_17LinearCombinationISI_fSI_fLNS_15FloatRoundStyleE2EEESH_S1N_JEEENS4_5SM1004TMEM4LOAD26SM100_TMEM_LOAD_16dp32b32xENS4_13SM90_TMA_LOADENS15_INS16_ILi2ELi4ELi3EEES19_NSW_INS5_IJS1A_SF_EEENS5_IJSF_SC_EEEEEEENS4_39AutoVectorizingCopyWithAssumedAlignmentILi128EEENS4_14SM90_TMA_STOREES23_S25_S25_EEEvvEEEEvNT_6ParamsE,"ax",@progbits
	.align	128
.text._ZN7cutlass13device_kernelINS_4gemm6kernel13GemmUniversalIN4cute5tupleIJiiiiEEENS1_10collective13CollectiveMmaINS1_35MainloopSm100TmaUmmaWarpSpecializedILi5ELi2ELi4ENS5_IJNS4_1CILi2EEESB_NSA_ILi1EEEEEEEENS5_IJNSA_ILi64EEESF_NSA_ILi32EEEEEENS_12float_e5m2_tENS5_IJlSC_lEEESI_SJ_NS4_8TiledMMAINS4_8MMA_AtomIJNS4_10MMA_TraitsINS4_19SM100_MMA_F8F6F4_SSEJSI_SI_fSF_SF_NS4_17integral_constantINS4_4UMMA5MajorELSQ_0EEESR_NSO_INSP_7ScaleInELSS_0EEEST_EEEEEENS4_6LayoutINS5_IJSC_SC_SC_EEENS5_IJNSA_ILi0EEESY_SY_EEEEENS5_IJNS4_10UnderscoreES11_S11_EEEEENS4_23SM90_TMA_LOAD_MULTICASTENS4_14ComposedLayoutINS4_7SwizzleILi1ELi4ELi3EEENS4_18smem_ptr_flag_bitsILi8EEENSW_INS5_IJNSA_ILi8EEESG_EEENS5_IJSG_SC_EEEEEEEvNS4_8identityES14_S1E_vS1F_EENS_8epilogue10collective18CollectiveEpilogueINS1H_23Sm100TmaWarpSpecializedILi1ELi1ELi32ELb0ELb0EEEJSH_NS5_IJNSW_ISF_SC_EES1M_EEESI_SJ_SI_SJ_NS1H_6fusion15FusionCallbacksIS1L_NS1O_17LinearCombinationISI_fSI_fLNS_15FloatRoundStyleE2EEESH_S1N_JEEENS4_5SM1004TMEM4LOAD26SM100_TMEM_LOAD_16dp32b32xENS4_13SM90_TMA_LOADENS15_INS16_ILi2ELi4ELi3EEES19_NSW_INS5_IJS1A_SF_EEENS5_IJSF_SC_EEEEEEENS4_39AutoVectorizingCopyWithAssumedAlignmentILi128EEENS4_14SM90_TMA_STOREES23_S25_S25_EEEvvEEEEvNT_6ParamsE:
        .type           _ZN7cutlass13device_kernelINS_4gemm6kernel13GemmUniversalIN4cute5tupleIJiiiiEEENS1_10collective13CollectiveMmaINS1_35MainloopSm100TmaUmmaWarpSpecializedILi5ELi2ELi4ENS5_IJNS4_1CILi2EEESB_NSA_ILi1EEEEEEEENS5_IJNSA_ILi64EEESF_NSA_ILi32EEEEEENS_12float_e5m2_tENS5_IJlSC_lEEESI_SJ_NS4_8TiledMMAINS4_8MMA_AtomIJNS4_10MMA_TraitsINS4_19SM100_MMA_F8F6F4_SSEJSI_SI_fSF_SF_NS4_17integral_constantINS4_4UMMA5MajorELSQ_0EEESR_NSO_INSP_7ScaleInELSS_0EEEST_EEEEEENS4_6LayoutINS5_IJSC_SC_SC_EEENS5_IJNSA_ILi0EEESY_SY_EEEEENS5_IJNS4_10UnderscoreES11_S11_EEEEENS4_23SM90_TMA_LOAD_MULTICASTENS4_14ComposedLayoutINS4_7SwizzleILi1ELi4ELi3EEENS4_18smem_ptr_flag_bitsILi8EEENSW_INS5_IJNSA_ILi8EEESG_EEENS5_IJSG_SC_EEEEEEEvNS4_8identityES14_S1E_vS1F_EENS_8epilogue10collective18CollectiveEpilogueINS1H_23Sm100TmaWarpSpecializedILi1ELi1ELi32ELb0ELb0EEEJSH_NS5_IJNSW_ISF_SC_EES1M_EEESI_SJ_SI_SJ_NS1H_6fusion15FusionCallbacksIS1L_NS1O_17LinearCombinationISI_fSI_fLNS_15FloatRoundStyleE2EEESH_S1N_JEEENS4_5SM1004TMEM4LOAD26SM100_TMEM_LOAD_16dp32b32xENS4_13SM90_TMA_LOADENS15_INS16_ILi2ELi4ELi3EEES19_NSW_INS5_IJS1A_SF_EEENS5_IJSF_SC_EEEEEEENS4_39AutoVectorizingCopyWithAssumedAlignmentILi128EEENS4_14SM90_TMA_STOREES23_S25_S25_EEEvvEEEEvNT_6ParamsE,@function
        .size           _ZN7cutlass13device_kernelINS_4gemm6kernel13GemmUniversalIN4cute5tupleIJiiiiEEENS1_10collective13CollectiveMmaINS1_35MainloopSm100TmaUmmaWarpSpecializedILi5ELi2ELi4ENS5_IJNS4_1CILi2EEESB_NSA_ILi1EEEEEEEENS5_IJNSA_ILi64EEESF_NSA_ILi32EEEEEENS_12float_e5m2_tENS5_IJlSC_lEEESI_SJ_NS4_8TiledMMAINS4_8MMA_AtomIJNS4_10MMA_TraitsINS4_19SM100_MMA_F8F6F4_SSEJSI_SI_fSF_SF_NS4_17integral_constantINS4_4UMMA5MajorELSQ_0EEESR_NSO_INSP_7ScaleInELSS_0EEEST_EEEEEENS4_6LayoutINS5_IJSC_SC_SC_EEENS5_IJNSA_ILi0EEESY_SY_EEEEENS5_IJNS4_10UnderscoreES11_S11_EEEEENS4_23SM90_TMA_LOAD_MULTICASTENS4_14ComposedLayoutINS4_7SwizzleILi1ELi4ELi3EEENS4_18smem_ptr_flag_bitsILi8EEENSW_INS5_IJNSA_ILi8EEESG_EEENS5_IJSG_SC_EEEEEEEvNS4_8identityES14_S1E_vS1F_EENS_8epilogue10collective18CollectiveEpilogueINS1H_23Sm100TmaWarpSpecializedILi1ELi1ELi32ELb0ELb0EEEJSH_NS5_IJNSW_ISF_SC_EES1M_EEESI_SJ_SI_SJ_NS1H_6fusion15FusionCallbacksIS1L_NS1O_17LinearCombinationISI_fSI_fLNS_15FloatRoundStyleE2EEESH_S1N_JEEENS4_5SM1004TMEM4LOAD26SM100_TMEM_LOAD_16dp32b32xENS4_13SM90_TMA_LOADENS15_INS16_ILi2ELi4ELi3EEES19_NSW_INS5_IJS1A_SF_EEENS5_IJSF_SC_EEEEEEENS4_39AutoVectorizingCopyWithAssumedAlignmentILi128EEENS4_14SM90_TMA_STOREES23_S25_S25_EEEvvEEEEvNT_6ParamsE,(.L_x_138 - _ZN7cutlass13device_kernelINS_4gemm6kernel13GemmUniversalIN4cute5tupleIJiiiiEEENS1_10collective13CollectiveMmaINS1_35MainloopSm100TmaUmmaWarpSpecializedILi5ELi2ELi4ENS5_IJNS4_1CILi2EEESB_NSA_ILi1EEEEEEEENS5_IJNSA_ILi64EEESF_NSA_ILi32EEEEEENS_12float_e5m2_tENS5_IJlSC_lEEESI_SJ_NS4_8TiledMMAINS4_8MMA_AtomIJNS4_10MMA_TraitsINS4_19SM100_MMA_F8F6F4_SSEJSI_SI_fSF_SF_NS4_17integral_constantINS4_4UMMA5MajorELSQ_0EEESR_NSO_INSP_7ScaleInELSS_0EEEST_EEEEEENS4_6LayoutINS5_IJSC_SC_SC_EEENS5_IJNSA_ILi0EEESY_SY_EEEEENS5_IJNS4_10UnderscoreES11_S11_EEEEENS4_23SM90_TMA_LOAD_MULTICASTENS4_14ComposedLayoutINS4_7SwizzleILi1ELi4ELi3EEENS4_18smem_ptr_flag_bitsILi8EEENSW_INS5_IJNSA_ILi8EEESG_EEENS5_IJSG_SC_EEEEEEEvNS4_8identityES14_S1E_vS1F_EENS_8epilogue10collective18CollectiveEpilogueINS1H_23Sm100TmaWarpSpecializedILi1ELi1ELi32ELb0ELb0EEEJSH_NS5_IJNSW_ISF_SC_EES1M_EEESI_SJ_SI_SJ_NS1H_6fusion15FusionCallbacksIS1L_NS1O_17LinearCombinationISI_fSI_fLNS_15FloatRoundStyleE2EEESH_S1N_JEEENS4_5SM1004TMEM4LOAD26SM100_TMEM_LOAD_16dp32b32xENS4_13SM90_TMA_LOADENS15_INS16_ILi2ELi4ELi3EEES19_NSW_INS5_IJS1A_SF_EEENS5_IJSF_SC_EEEEEEENS4_39AutoVectorizingCopyWithAssumedAlignmentILi128EEENS4_14SM90_TMA_STOREES23_S25_S25_EEEvvEEEEvNT_6ParamsE)
        .other          _ZN7cutlass13device_kernelINS_4gemm6kernel13GemmUniversalIN4cute5tupleIJiiiiEEENS1_10collective13CollectiveMmaINS1_35MainloopSm100TmaUmmaWarpSpecializedILi5ELi2ELi4ENS5_IJNS4_1CILi2EEESB_NSA_ILi1EEEEEEEENS5_IJNSA_ILi64EEESF_NSA_ILi32EEEEEENS_12float_e5m2_tENS5_IJlSC_lEEESI_SJ_NS4_8TiledMMAINS4_8MMA_AtomIJNS4_10MMA_TraitsINS4_19SM100_MMA_F8F6F4_SSEJSI_SI_fSF_SF_NS4_17integral_constantINS4_4UMMA5MajorELSQ_0EEESR_NSO_INSP_7ScaleInELSS_0EEEST_EEEEEENS4_6LayoutINS5_IJSC_SC_SC_EEENS5_IJNSA_ILi0EEESY_SY_EEEEENS5_IJNS4_10UnderscoreES11_S11_EEEEENS4_23SM90_TMA_LOAD_MULTICASTENS4_14ComposedLayoutINS4_7SwizzleILi1ELi4ELi3EEENS4_18smem_ptr_flag_bitsILi8EEENSW_INS5_IJNSA_ILi8EEESG_EEENS5_IJSG_SC_EEEEEEEvNS4_8identityES14_S1E_vS1F_EENS_8epilogue10collective18CollectiveEpilogueINS1H_23Sm100TmaWarpSpecializedILi1ELi1ELi32ELb0ELb0EEEJSH_NS5_IJNSW_ISF_SC_EES1M_EEESI_SJ_SI_SJ_NS1H_6fusion15FusionCallbacksIS1L_NS1O_17LinearCombinationISI_fSI_fLNS_15FloatRoundStyleE2EEESH_S1N_JEEENS4_5SM1004TMEM4LOAD26SM100_TMEM_LOAD_16dp32b32xENS4_13SM90_TMA_LOADENS15_INS16_ILi2ELi4ELi3EEES19_NSW_INS5_IJS1A_SF_EEENS5_IJSF_SC_EEEEEEENS4_39AutoVectorizingCopyWithAssumedAlignmentILi128EEENS4_14SM90_TMA_STOREES23_S25_S25_EEEvvEEEEvNT_6ParamsE,@"STO_CUDA_ENTRY STV_DEFAULT"
_ZN7cutlass13device_kernelINS_4gemm6kernel13GemmUniversalIN4cute5tupleIJiiiiEEENS1_10collective13CollectiveMmaINS1_35MainloopSm100TmaUmmaWarpSpecializedILi5ELi2ELi4ENS5_IJNS4_1CILi2EEESB_NSA_ILi1EEEEEEEENS5_IJNSA_ILi64EEESF_NSA_ILi32EEEEEENS_12float_e5m2_tENS5_IJlSC_lEEESI_SJ_NS4_8TiledMMAINS4_8MMA_AtomIJNS4_10MMA_TraitsINS4_19SM100_MMA_F8F6F4_SSEJSI_SI_fSF_SF_NS4_17integral_constantINS4_4UMMA5MajorELSQ_0EEESR_NSO_INSP_7ScaleInELSS_0EEEST_EEEEEENS4_6LayoutINS5_IJSC_SC_SC_EEENS5_IJNSA_ILi0EEESY_SY_EEEEENS5_IJNS4_10UnderscoreES11_S11_EEEEENS4_23SM90_TMA_LOAD_MULTICASTENS4_14ComposedLayoutINS4_7SwizzleILi1ELi4ELi3EEENS4_18smem_ptr_flag_bitsILi8EEENSW_INS5_IJNSA_ILi8EEESG_EEENS5_IJSG_SC_EEEEEEEvNS4_8identityES14_S1E_vS1F_EENS_8epilogue10collective18CollectiveEpilogueINS1H_23Sm100TmaWarpSpecializedILi1ELi1ELi32ELb0ELb0EEEJSH_NS5_IJNSW_ISF_SC_EES1M_EEESI_SJ_SI_SJ_NS1H_6fusion15FusionCallbacksIS1L_NS1O_17LinearCombinationISI_fSI_fLNS_15FloatRoundStyleE2EEESH_S1N_JEEENS4_5SM1004TMEM4LOAD26SM100_TMEM_LOAD_16dp32b32xENS4_13SM90_TMA_LOADENS15_INS16_ILi2ELi4ELi3EEES19_NSW_INS5_IJS1A_SF_EEENS5_IJSF_SC_EEEEEEENS4_39AutoVectorizingCopyWithAssumedAlignmentILi128EEENS4_14SM90_TMA_STOREES23_S25_S25_EEEvvEEEEvNT_6ParamsE:
[----:B------:R-:W1:Y:S01]  /*0000*/  LDC R1, c[0x0][0x37c] ;  /* 0x0000df00ff017b82 */ /* 0x000e620000000800 */
[----:B------:R-:W2:Y:S01]  /*0010*/  S2R R76, SR_TID.X ;  /* 0x00000000004c7919 */ /* 0x000ea20000002100 */
[----:B------:R-:W3:Y:S01]  /*0020*/  LDCU.64 UR8, c[0x0][0x890] ;  /* 0x00011200ff0877ac */ /* 0x000ee20008000a00 */
[----:B------:R-:W-:Y:S02]  /*0030*/  PRMT R79, RZ, 0x7610, R79 ;  /* 0x00007610ff4f7816 */ /* 0x000fe4000000004f */
[----:B------:R-:W-:Y:S01]  /*0040*/  ELECT P3, URZ, PT ;  /* 0x0000000000ff782f */ /* 0x000fe20003860000 */
[----:B---3--:R-:W-:-:S04]  /*0050*/  UISETP.NE.U32.AND UP0, UPT, UR8, URZ, UPT ;  /* 0x000000ff0800728c */ /* 0x008fc8000bf05070 */
[----:B------:R-:W-:Y:S01]  /*0060*/  UISETP.NE.AND.EX UP0, UPT, UR9, URZ, UPT, UP0 ;  /* 0x000000ff0900728c */ /* 0x000fe2000bf05300 */
[----:B--2---:R-:W-:-:S05]  /*0070*/  SHF.R.U32.HI R80, RZ, 0x5, R76 ;  /* 0x00000005ff507819 */ /* 0x004fca000001164c */
[----:B------:R-:W2:Y:S02]  /*0080*/  SHFL.IDX PT, R0, R80, RZ, 0x1f ;  /* 0x00001fff50007589 */ /* 0x000ea400000e0000 */
[----:B--2---:R-:W-:Y:S01]  /*0090*/  R2UR UR22, R0 ;  /* 0x00000000001672ca */ /* 0x004fe200000e0000 */
[----:B-1----:R-:W-:-:S14]  /*00a0*/  BRA.U UP0, `(.L_x_0) ;  /* 0x0000000100307547 */ /* 0x002fdc000b800000 */
[----:B------:R-:W1:Y:S02]  /*00b0*/  LDCU.64 UR4, c[0x0][0x888] ;  /* 0x00011100ff0477ac */ /* 0x000e640008000a00 */
[----:B-1----:R-:W-:-:S04]  /*00c0*/  UISETP.NE.U32.AND UP0, UPT, UR4, URZ, UPT ;  /* 0x000000ff0400728c */ /* 0x002fc8000bf05070 */
[----:B------:R-:W-:-:S09]  /*00d0*/  UISETP.NE.AND.EX UP0, UPT, UR5, URZ, UPT, UP0 ;  /* 0x000000ff0500728c */ /* 0x000fd2000bf05300 */
[----:B------:R-:W-:Y:S05]  /*00e0*/  BRA.U !UP0, `(.L_x_1) ;  /* 0x0000000108147547 */ /* 0x000fea000b800000 */
[----:B------:R-:W1:Y:S01]  /*00f0*/  LDC.64 R2, c[0x0][0x888] ;  /* 0x00022200ff027b82 */ /* 0x000e620000000a00 */
[----:B------:R-:W1:Y:S02]  /*0100*/  LDCU.64 UR4, c[0x0][0x358] ;  /* 0x00006b00ff0477ac */ /* 0x000e640008000a00 */
[----:B-1----:R1:W5:Y:S01]  /*0110*/  LDG.E R39, desc[UR4][R2.64] ;  /* 0x0000000402277981 */ /* 0x002362000c1e1900 */
[----:B------:R-:W-:Y:S01]  /*0120*/  HFMA2 R79, -RZ, RZ, 0, 5.9604644775390625e-08 ;  /* 0x00000001ff4f7431 */ /* 0x000fe200000001ff */
[----:B------:R-:W-:Y:S05]  /*0130*/  BRA `(.L_x_0) ;  /* 0x00000000000c7947 */ /* 0x000fea0003800000 */
.L_x_1:
[----:B------:R-:W1:Y:S01]  /*0140*/  LDCU UR4, c[0x0][0x880] ;  /* 0x00011000ff0477ac */ /* 0x000e620008000800 */
[----:B------:R-:W-:Y:S01]  /*0150*/  HFMA2 R79, -RZ, RZ, 0, 5.9604644775390625e-08 ;  /* 0x00000001ff4f7431 */ /* 0x000fe200000001ff */
[----:B-1----:R-:W-:-:S07]  /*0160*/  MOV R39, UR4 ;  /* 0x0000000400277c02 */ /* 0x002fce0008000f00 */
.L_x_0:
[----:B------:R-:W2:Y:S02]  /*0170*/  LDCU.64 UR4, c[0x0][0x8b0] ;  /* 0x00011600ff0477ac */ /* 0x000ea40008000a00 */
[----:B--2---:R-:W-:-:S04]  /*0180*/  UISETP.NE.U32.AND UP0, UPT, UR4, URZ, UPT ;  /* 0x000000ff0400728c */ /* 0x004fc8000bf05070 */
[----:B------:R-:W-:-:S09]  /*0190*/  UISETP.NE.AND.EX UP0, UPT, UR5, URZ, UPT, UP0 ;  /* 0x000000ff0500728c */ /* 0x000fd2000bf05300 */
[----:B------:R-:W-:Y:S05]  /*01a0*/  BRA.U UP0, `(.L_x_2) ;  /* 0x0000000100287547 */ /* 0x000fea000b800000 */
[----:B------:R-:W2:Y:S02]  /*01b0*/  LDCU.64 UR4, c[0x0][0x8a8] ;  /* 0x00011500ff0477ac */ /* 0x000ea40008000a00 */
[----:B--2---:R-:W-:-:S04]  /*01c0*/  UISETP.NE.U32.AND UP0, UPT, UR4, URZ, UPT ;  /* 0x000000ff0400728c */ /* 0x004fc8000bf05070 */
[----:B------:R-:W-:-:S09]  /*01d0*/  UISETP.NE.AND.EX UP0, UPT, UR5, URZ, UPT, UP0 ;  /* 0x000000ff0500728c */ /* 0x000fd2000bf05300 */
[----:B------:R-:W-:Y:S05]  /*01e0*/  BRA.U !UP0, `(.L_x_3) ;  /* 0x0000000108107547 */ /* 0x000fea000b800000 */
[----:B-1----:R-:W1:Y:S01]  /*01f0*/  LDC.64 R2, c[0x0][0x8a8] ;  /* 0x00022a00ff027b82 */ /* 0x002e620000000a00 */
[----:B------:R-:W1:Y:S02]  /*0200*/  LDCU.64 UR4, c[0x0][0x358] ;  /* 0x00006b00ff0477ac */ /* 0x000e640008000a00 */
[----:B-1----:R2:W5:Y:S01]  /*0210*/  LDG.E R38, desc[UR4][R2.64] ;  /* 0x0000000402267981 */ /* 0x002562000c1e1900 */
[----:B------:R-:W-:Y:S05]  /*0220*/  BRA `(.L_x_2) ;  /* 0x0000000000087947 */ /* 0x000fea0003800000 */
.L_x_3:
[----:B------:R-:W2:Y:S02]  /*0230*/  LDCU UR4, c[0x0][0x8a0] ;  /* 0x00011400ff0477ac */ /* 0x000ea40008000800 */
[----:B--2---:R-:W-:Y:S02]  /*0240*/  MOV R38, UR4 ;  /* 0x0000000400267c02 */ /* 0x004fe40008000f00 */
.L_x_2:
[----:B------:R-:W-:Y:S01]  /*0250*/  IMAD.U32 R0, RZ, RZ, UR22 ;  /* 0x00000016ff007e24 */ /* 0x000fe2000f8e00ff */
[----:B------:R-:W-:Y:S04]  /*0260*/  BSSY.RECONVERGENT B0, `(.L_x_4) ;  /* 0x000000c000007945 */ /* 0x000fe80003800200 */
[C---:B------:R-:W-:Y:S02]  /*0270*/  ISETP.NE.OR P1, PT, R0.reuse, 0x1, !P3 ;  /* 0x000000010000780c */ /* 0x040fe40005f25670 */
[----:B------:R-:W-:-:S11]  /*0280*/  ISETP.NE.OR P0, PT, R0, 0x3, !P3 ;  /* 0x000000030000780c */ /* 0x000fd60005f05670 */
[----:B------:R-:W-:Y:S05]  /*0290*/  @P1 BRA `(.L_x_5) ;  /* 0x0000000000201947 */ /* 0x000fea0003800000 */
[----:B------:R-:W3:Y:S02]  /*02a0*/  LDCU.64 UR4, c[0x0][0x348] ;  /* 0x00006900ff0477ac */ /* 0x000ee40008000a00 */
[----:B---3--:R-:W-:Y:S02]  /*02b0*/  UIADD3 UR6, UP1, UPT, UR4, 0x80, URZ ;  /* 0x0000008004067890 */ /* 0x008fe4000ff3e0ff */
[----:B------:R-:W-:Y:S02]  /*02c0*/  UIADD3 UR4, UP0, UPT, UR4, 0x180, URZ ;  /* 0x0000018004047890 */ /* 0x000fe4000ff1e0ff */
[----:B------:R-:W-:Y:S02]  /*02d0*/  UIADD3.X UR7, UPT, UPT, URZ, UR5, URZ, UP1, !UPT ;  /* 0x00000005ff077290 */ /* 0x000fe40008ffe4ff */
[----:B------:R-:W-:-:S07]  /*02e0*/  UIADD3.X UR5, UPT, UPT, URZ, UR5, URZ, UP0, !UPT ;  /* 0x00000005ff057290 */ /* 0x000fce00087fe4ff */
[----:B------:R3:W-:Y:S02]  /*02f0*/  UTMACCTL.PF [UR6] ;  /* 0x00000000060079b9 */ /* 0x0007e40008040000 */
[----:B------:R3:W-:Y:S02]  /*0300*/  UTMACCTL.PF [UR4] ;  /* 0x00000000040079b9 */ /* 0x0007e40008040000 */
[----:B---3--:R-:W-:Y:S01]  /*0310*/  NOP ;  /* 0x0000000000007918 */ /* 0x008fe20000000000 */
.L_x_5:
[----:B------:R-:W-:Y:S05]  /*0320*/  BSYNC.RECONVERGENT B0 ;  /* 0x0000000000007941 */ /* 0x000fea0003800200 */
.L_x_4:
[----:B------:R-:W-:Y:S04]  /*0330*/  BSSY.RECONVERGENT B0, `(.L_x_6) ;  /* 0x000000a000007945 */ /* 0x000fe80003800200 */
        /* <DEDUP_REMOVED lines=9> */
.L_x_7:
[----:B------:R-:W-:Y:S05]  /*03d0*/  BSYNC.RECONVERGENT B0 ;  /* 0x0000000000007941 */ /* 0x000fea0003800200 */
.L_x_6:
[----:B------:R-:W3:Y:S01]  /*03e0*/  LDCU.64 UR4, c[0x0][0x888] ;  /* 0x00011100ff0477ac */ /* 0x000ee20008000a00 */
[----:B------:R-:W-:Y:S02]  /*03f0*/  UISETP.EQ.U32.AND UP1, UPT, UR8, URZ, UPT ;  /* 0x000000ff0800728c */ /* 0x000fe4000bf22070 */
[----:B------:R-:W-:Y:S02]  /*0400*/  UPLOP3.LUT UP3, UPT, UPT, UPT, UPT, 0x80, 0x8 ;  /* 0x000000000008789c */ /* 0x000fe40003f6f070 */
[----:B---3--:R-:W-:-:S04]  /*0410*/  UISETP.NE.U32.AND UP0, UPT, UR4, URZ, UPT ;  /* 0x000000ff0400728c */ /* 0x008fc8000bf05070 */
[----:B------:R-:W-:-:S04]  /*0420*/  UISETP.NE.AND.EX UP0, UPT, UR5, URZ, UPT, UP0 ;  /* 0x000000ff0500728c */ /* 0x000fc8000bf05300 */
[----:B------:R-:W-:-:S04]  /*0430*/  UISETP.EQ.OR.EX UP2, UPT, UR9, URZ, !UP0, UP1 ;  /* 0x000000ff0900728c */ /* 0x000fc8000c742710 */
[----:B------:R-:W-:-:S05]  /*0440*/  UP2UR UR61, UPR, URZ, 0x4 ;  /* 0x00000004ff3d7883 */ /* 0x000fca0008000000 */
[----:B------:R-:W-:Y:S07]  /*0450*/  BRA.U !UP2, `(.L_x_8) ;  /* 0x000000010a207547 */ /* 0x000fee000b800000 */
[----:B------:R-:W-:Y:S01]  /*0460*/  UISETP.NE.U32.AND UP1, UPT, UR8, URZ, UPT ;  /* 0x000000ff0800728c */ /* 0x000fe2000bf25070 */
[----:B-----5:R-:W-:Y:S01]  /*0470*/  FSETP.NEU.AND P0, PT, R39, RZ, PT ;  /* 0x000000ff2700720b */ /* 0x020fe20003f0d000 */
[----:B------:R-:W-:Y:S02]  /*0480*/  USEL UR4, URZ, 0xffffffff, UP0 ;  /* 0xffffffffff047887 */ /* 0x000fe40008000000 */
[----:B------:R-:W-:-:S10]  /*0490*/  UISETP.NE.AND.EX UP1, UPT, UR9, URZ, UPT, UP1 ;  /* 0x000000ff0900728c */ /* 0x000fd4000bf25310 */
[----:B------:R-:W-:Y:S01]  /*04a0*/  VOTEU.ANY UP0, P0 ;  /* 0x0000000000ff7886 */ /* 0x000fe20000000100 */
[----:B------:R-:W-:-:S04]  /*04b0*/  @!UP1 USEL UR4, URZ, 0xffffffff, UP0 ;  /* 0xffffffffff049887 */ /* 0x000fc80008000000 */
[----:B------:R-:W-:-:S04]  /*04c0*/  ULOP3.LUT UR4, UR4, 0x1, URZ, 0xc0, !UPT ;  /* 0x0000000104047892 */ /* 0x000fc8000f8ec0ff */
[----:B------:R-:W-:-:S11]  /*04d0*/  UISETP.NE.U32.AND UP3, UPT, UR4, 0x1, UPT ;  /* 0x000000010400788c */ /* 0x000fd6000bf65070 */
.L_x_8:
[----:B-12---:R-:W1:Y:S01]  /*04e0*/  SHFL.IDX PT, R2, R80, RZ, 0x1f ;  /* 0x00001fff50027589 */ /* 0x006e6200000e0000 */
[----:B------:R-:W-:-:S04]  /*04f0*/  UISETP.NE.AND UP0, UPT, UR22, 0x2, UPT ;  /* 0x000000021600788c */ /* 0x000fc8000bf05270 */
[----:B------:R-:W-:Y:S01]  /*0500*/  USEL UR34, URZ, 0x1, UP0 ;  /* 0x00000001ff227887 */ /* 0x000fe20008000000 */
[----:B-1----:R-:W-:-:S13]  /*0510*/  ISETP.NE.AND P0, PT, R2, RZ, PT ;  /* 0x000000ff0200720c */ /* 0x002fda0003f05270 */
[----:B------:R-:W-:Y:S05]  /*0520*/  @P0 BRA `(.L_x_9) ;  /* 0x0000000000600947 */ /* 0x000fea0003800000 */
[----:B------:R-:W1:Y:S01]  /*0530*/  S2UR UR4, SR_CgaCtaId ;  /* 0x00000000000479c3 */ /* 0x000e620000008800 */
[----:B------:R-:W-:Y:S01]  /*0540*/  UMOV UR5, 0x400 ;  /* 0x0000040000057882 */ /* 0x000fe20000000000 */
[----:B------:R-:W-:Y:S01]  /*0550*/  UMOV UR8, 0x1 ;  /* 0x0000000100087882 */ /* 0x000fe20000000000 */
[----:B------:R-:W-:Y:S01]  /*0560*/  UMOV UR6, 0x3 ;  /* 0x0000000300067882 */ /* 0x000fe20000000000 */
[----:B------:R-:W-:-:S04]  /*0570*/  UIADD3 UR8, UPT, UPT, -UR8, 0x100000, URZ ;  /* 0x0010000008087890 */ /* 0x000fc8000fffe1ff */
[----:B------:R-:W-:Y:S02]  /*0580*/  USHF.L.U32 UR9, UR8, 0xb, URZ ;  /* 0x0000000b08097899 */ /* 0x000fe400080006ff */
[----:B------:R-:W-:Y:S02]  /*0590*/  USHF.L.U32 UR8, UR8, 0x1, URZ ;  /* 0x0000000108087899 */ /* 0x000fe400080006ff */
[----:B------:R-:W-:-:S04]  /*05a0*/  UIADD3 UR6, UPT, UPT, -UR6, 0x100000, URZ ;  /* 0x0010000006067890 */ /* 0x000fc8000fffe1ff */
[----:B------:R-:W-:Y:S02]  /*05b0*/  USHF.L.U32 UR7, UR6, 0xb, URZ ;  /* 0x0000000b06077899 */ /* 0x000fe400080006ff */
[----:B------:R-:W-:Y:S01]  /*05c0*/  USHF.L.U32 UR6, UR6, 0x1, URZ ;  /* 0x0000000106067899 */ /* 0x000fe200080006ff */
[----:B------:R-:W-:Y:S01]  /*05d0*/  ELECT P0, URZ, PT ;  /* 0x0000000000ff782f */ /* 0x000fe20003800000 */
[----:B-1----:R-:W-:Y:S01]  /*05e0*/  ULEA UR4, UR4, UR5, 0x18 ;  /* 0x0000000504047291 */ /* 0x002fe2000f8ec0ff */
[----:B------:R-:W1:Y:S11]  /*05f0*/  FENCE.VIEW.ASYNC.S ;  /* 0x00000000000073c6 */ /* 0x000e760000000000 */
[----:B-1----:R1:W2:Y:S01]  /*0600*/  SYNCS.EXCH.64 URZ, [UR4], UR8 ;  /* 0x0000000804ff75b2 */ /* 0x0022a20008000100 */
[----:B------:R1:W3:Y:S01]  /*0610*/  SYNCS.EXCH.64 URZ, [UR4+0x28], UR6 ;  /* 0x0000280604ff75b2 */ /* 0x0002e20008000100 */
[----:B------:R1:W4:Y:S01]  /*0620*/  SYNCS.EXCH.64 URZ, [UR4+0x8], UR8 ;  /* 0x0000080804ff75b2 */ /* 0x0003220008000100 */
[----:B------:R1:W1:Y:S01]  /*0630*/  SYNCS.EXCH.64 URZ, [UR4+0x30], UR6 ;  /* 0x0000300604ff75b2 */ /* 0x0002620008000100 */
[----:B------:R1:W1:Y:S01]  /*0640*/  SYNCS.EXCH.64 URZ, [UR4+0x10], UR8 ;  /* 0x0000100804ff75b2 */ /* 0x0002620008000100 */
[----:B------:R1:W1:Y:S01]  /*0650*/  SYNCS.EXCH.64 URZ, [UR4+0x38], UR6 ;  /* 0x0000380604ff75b2 */ /* 0x0002620008000100 */
[----:B------:R1:W1:Y:S01]  /*0660*/  SYNCS.EXCH.64 URZ, [UR4+0x18], UR8 ;  /* 0x0000180804ff75b2 */ /* 0x0002620008000100 */
[----:B------:R1:W1:Y:S01]  /*0670*/  SYNCS.EXCH.64 URZ, [UR4+0x40], UR6 ;  /* 0x0000400604ff75b2 */ /* 0x0002620008000100 */
[----:B------:R1:W1:Y:S01]  /*0680*/  SYNCS.EXCH.64 URZ, [UR4+0x20], UR8 ;  /* 0x0000200804ff75b2 */ /* 0x0002620008000100 */
[----:B------:R1:W1:Y:S01]  /*0690*/  SYNCS.EXCH.64 URZ, [UR4+0x48], UR6 ;  /* 0x0000480604ff75b2 */ /* 0x0002620008000100 */
[----:B------:R-:W-:Y:S01]  /*06a0*/  NOP ;  /* 0x0000000000007918 */ /* 0x000fe20000000000 */
.L_x_9:
[----:B------:R-:W2:Y:S01]  /*06b0*/  SHFL.IDX PT, R2, R80, RZ, 0x1f ;  /* 0x00001fff50027589 */ /* 0x000ea200000e0000 */
[----:B------:R-:W-:Y:S01]  /*06c0*/  NOP ;  /* 0x0000000000007918 */ /* 0x000fe20000000000 */
[----:B--2---:R-:W-:-:S13]  /*06d0*/  ISETP.NE.AND P0, PT, R2, 0x1, PT ;  /* 0x000000010200780c */ /* 0x004fda0003f05270 */
[----:B------:R-:W-:Y:S05]  /*06e0*/  @P0 BRA `(.L_x_10) ;  /* 0x0000000000400947 */ /* 0x000fea0003800000 */
[----:B-1----:R-:W1:Y:S01]  /*06f0*/  S2UR UR4, SR_CgaCtaId ;  /* 0x00000000000479c3 */ /* 0x002e620000008800 */
        /* <DEDUP_REMOVED lines=12> */
[----:B-1----:R2:W1:Y:S01]  /*07c0*/  SYNCS.EXCH.64 URZ, [UR4+0x50], UR8 ;  /* 0x0000500804ff75b2 */ /* 0x0024620008000100 */
[----:B------:R2:W1:Y:S02]  /*07d0*/  SYNCS.EXCH.64 URZ, [UR4+0x58], UR6 ;  /* 0x0000580604ff75b2 */ /* 0x0004640008000100 */
[----:B--2---:R-:W-:Y:S01]  /*07e0*/  NOP ;  /* 0x0000000000007918 */ /* 0x004fe20000000000 */
.L_x_10:
[----:B------:R-:W2:Y:S01]  /*07f0*/  SHFL.IDX PT, R2, R80, RZ, 0x1f ;  /* 0x00001fff50027589 */ /* 0x000ea200000e0000 */
[----:B------:R-:W-:Y:S01]  /*0800*/  NOP ;  /* 0x0000000000007918 */ /* 0x000fe20000000000 */
[----:B--2---:R-:W-:-:S13]  /*0810*/  ISETP.NE.AND P0, PT, R2, 0x3, PT ;  /* 0x000000030200780c */ /* 0x004fda0003f05270 */
[----:B------:R-:W-:Y:S05]  /*0820*/  @P0 BRA `(.L_x_11) ;  /* 0x0000000000300947 */ /* 0x000fea0003800000 */
[----:B-1----:R-:W1:Y:S01]  /*0830*/  S2UR UR6, SR_CgaCtaId ;  /* 0x00000000000679c3 */ /* 0x002e620000008800 */
[----:B------:R-:W-:Y:S01]  /*0840*/  UMOV UR4, 0x400 ;  /* 0x0000040000047882 */ /* 0x000fe20000000000 */
[----:B------:R-:W-:Y:S01]  /*0850*/  UMOV UR5, 0x20 ;  /* 0x0000002000057882 */ /* 0x000fe20000000000 */
[----:B------:R-:W-:Y:S01]  /*0860*/  ELECT P0, URZ, PT ;  /* 0x0000000000ff782f */ /* 0x000fe20003800000 */
[----:B-1----:R-:W-:Y:S02]  /*0870*/  ULEA UR6, UR6, UR4, 0x18 ;  /* 0x0000000406067291 */ /* 0x002fe4000f8ec0ff */
[----:B------:R-:W-:-:S04]  /*0880*/  UIADD3 UR4, UPT, UPT, -UR5, 0x100000, URZ ;  /* 0x0010000005047890 */ /* 0x000fc8000fffe1ff */
[----:B------:R-:W-:Y:S02]  /*0890*/  USHF.L.U32 UR5, UR4, 0xb, URZ ;  /* 0x0000000b04057899 */ /* 0x000fe400080006ff */
[----:B------:R-:W-:Y:S01]  /*08a0*/  USHF.L.U32 UR4, UR4, 0x1, URZ ;  /* 0x0000000104047899 */ /* 0x000fe200080006ff */
[----:B------:R-:W1:Y:S11]  /*08b0*/  FENCE.VIEW.ASYNC.S ;  /* 0x00000000000073c6 */ /* 0x000e760000000000 */
[----:B-1----:R2:W1:Y:S01]  /*08c0*/  SYNCS.EXCH.64 URZ, [UR6+0x60], UR4 ;  /* 0x0000600406ff75b2 */ /* 0x0024620008000100 */
[----:B------:R2:W1:Y:S02]  /*08d0*/  SYNCS.EXCH.64 URZ, [UR6+0x68], UR4 ;  /* 0x0000680406ff75b2 */ /* 0x0004640008000100 */
[----:B--2---:R-:W-:Y:S01]  /*08e0*/  NOP ;  /* 0x0000000000007918 */ /* 0x004fe20000000000 */
.L_x_11:
[----:B------:R-:W2:Y:S01]  /*08f0*/  SHFL.IDX PT, R2, R80, RZ, 0x1f ;  /* 0x00001fff50027589 */ /* 0x000ea200000e0000 */
[----:B------:R-:W-:Y:S01]  /*0900*/  NOP ;  /* 0x0000000000007918 */ /* 0x000fe20000000000 */
[----:B--2---:R-:W-:-:S13]  /*0910*/  ISETP.NE.AND P0, PT, R2, 0x4, PT ;  /* 0x000000040200780c */ /* 0x004fda0003f05270 */
[----:B------:R-:W-:Y:S05]  /*0920*/  @P0 BRA `(.L_x_12) ;  /* 0x00000000004c0947 */ /* 0x000fea0003800000 */
[----:B-1----:R-:W1:Y:S01]  /*0930*/  S2UR UR6, SR_CgaCtaId ;  /* 0x00000000000679c3 */ /* 0x002e620000008800 */
[----:B------:R-:W-:Y:S01]  /*0940*/  UMOV UR4, 0x3a0 ;  /* 0x000003a000047882 */ /* 0x000fe20000000000 */
[----:B------:R-:W-:Y:S01]  /*0950*/  UMOV UR5, 0x400 ;  /* 0x0000040000057882 */ /* 0x000fe20000000000 */
[----:B------:R-:W-:Y:S01]  /*0960*/  USEL UR4, UR4, 0x320, UP3 ;  /* 0x0000032004047887 */ /* 0x000fe20009800000 */
[----:B------:R-:W-:Y:S01]  /*0970*/  UMOV UR8, 0x1 ;  /* 0x0000000100087882 */ /* 0x000fe20000000000 */
[----:B------:R-:W-:Y:S01]  /*0980*/  ELECT P0, URZ, PT ;  /* 0x0000000000ff782f */ /* 0x000fe20003800000 */
[----:B------:R-:W-:-:S04]  /*0990*/  UIADD3 UR8, UPT, UPT, -UR8, 0x100000, URZ ;  /* 0x0010000008087890 */ /* 0x000fc8000fffe1ff */
[----:B------:R-:W-:Y:S02]  /*09a0*/  USHF.L.U32 UR9, UR8, 0xb, URZ ;  /* 0x0000000b08097899 */ /* 0x000fe400080006ff */
[----:B------:R-:W-:Y:S02]  /*09b0*/  USHF.L.U32 UR8, UR8, 0x1, URZ ;  /* 0x0000000108087899 */ /* 0x000fe400080006ff */
[----:B-1----:R-:W-:Y:S02]  /*09c0*/  ULEA UR6, UR6, UR5, 0x18 ;  /* 0x0000000506067291 */ /* 0x002fe4000f8ec0ff */
[----:B------:R-:W-:-:S04]  /*09d0*/  UIADD3 UR4, UPT, UPT, -UR4, 0x100000, URZ ;  /* 0x0010000004047890 */ /* 0x000fc8000fffe1ff */
[----:B------:R-:W-:Y:S02]  /*09e0*/  USHF.L.U32 UR5, UR4, 0xb, URZ ;  /* 0x0000000b04057899 */ /* 0x000fe400080006ff */
[----:B------:R-:W-:Y:S01]  /*09f0*/  USHF.L.U32 UR4, UR4, 0x1, URZ ;  /* 0x0000000104047899 */ /* 0x000fe200080006ff */
[----:B------:R-:W1:Y:S03]  /*0a00*/  FENCE.VIEW.ASYNC.S ;  /* 0x00000000000073c6 */ /* 0x000e660000000000 */
[----:B-1----:R2:W1:Y:S08]  /*0a10*/  SYNCS.EXCH.64 URZ, [UR6+0x70], UR8 ;  /* 0x0000700806ff75b2 */ /* 0x0024700008000100 */
[----:B------:R2:W1:Y:S01]  /*0a20*/  SYNCS.EXCH.64 URZ, [UR6+0x80], UR4 ;  /* 0x0000800406ff75b2 */ /* 0x0004620008000100 */
[----:B------:R2:W1:Y:S01]  /*0a30*/  SYNCS.EXCH.64 URZ, [UR6+0x78], UR8 ;  /* 0x0000780806ff75b2 */ /* 0x0004620008000100 */
[----:B------:R2:W1:Y:S02]  /*0a40*/  SYNCS.EXCH.64 URZ, [UR6+0x88], UR4 ;  /* 0x0000880406ff75b2 */ /* 0x0004640008000100 */
[----:B--2---:R-:W-:Y:S01]  /*0a50*/  NOP ;  /* 0x0000000000007918 */ /* 0x004fe20000000000 */
.L_x_12:
        /* <DEDUP_REMOVED lines=18> */
[----:B------:R2:W1:Y:S01]  /*0b80*/  SYNCS.EXCH.64 URZ, [UR4+0xb0], UR6 ;  /* 0x0000b00604ff75b2 */ /* 0x0004620008000100 */
[----:B------:R2:W1:Y:S01]  /*0b90*/  SYNCS.EXCH.64 URZ, [UR4+0x98], UR8 ;  /* 0x0000980804ff75b2 */ /* 0x0004620008000100 */
[----:B------:R2:W1:Y:S01]  /*0ba0*/  SYNCS.EXCH.64 URZ, [UR4+0xb8], UR6 ;  /* 0x0000b80604ff75b2 */ /* 0x0004620008000100 */
[----:B------:R2:W1:Y:S01]  /*0bb0*/  SYNCS.EXCH.64 URZ, [UR4+0xa0], UR8 ;  /* 0x0000a00804ff75b2 */ /* 0x0004620008000100 */
[----:B------:R2:W1:Y:S01]  /*0bc0*/  SYNCS.EXCH.64 URZ, [UR4+0xc0], UR6 ;  /* 0x0000c00604ff75b2 */ /* 0x0004620008000100 */
[----:B------:R2:W1:Y:S01]  /*0bd0*/  SYNCS.EXCH.64 URZ, [UR4+0xa8], UR8 ;  /* 0x0000a80804ff75b2 */ /* 0x0004620008000100 */
[----:B------:R2:W1:Y:S02]  /*0be0*/  SYNCS.EXCH.64 URZ, [UR4+0xc8], UR6 ;  /* 0x0000c80604ff75b2 */ /* 0x0004640008000100 */
[----:B--2---:R-:W-:Y:S01]  /*0bf0*/  NOP ;  /* 0x0000000000007918 */ /* 0x004fe20000000000 */
.L_x_13:
[----:B------:R-:W2:Y:S01]  /*0c00*/  SHFL.IDX PT, R2, R80, RZ, 0x1f ;  /* 0x00001fff50027589 */ /* 0x000ea200000e0000 */
[----:B------:R-:W1:Y:S01]  /*0c10*/  S2UR UR48, SR_CgaCtaId ;  /* 0x00000000003079c3 */ /* 0x000e620000008800 */
[----:B------:R-:W-:Y:S01]  /*0c20*/  NOP ;  /* 0x0000000000007918 */ /* 0x000fe20000000000 */
[----:B--2---:R-:W-:-:S13]  /*0c30*/  ISETP.NE.AND P0, PT, R2, 0x3, PT ;  /* 0x000000030200780c */ /* 0x004fda0003f05270 */
[----:B-1----:R-:W-:Y:S05]  /*0c40*/  @P0 BRA `(.L_x_14) ;  /* 0x0000000000340947 */ /* 0x002fea0003800000 */
[----:B------:R-:W-:Y:S01]  /*0c50*/  UMOV UR4, 0x400 ;  /* 0x0000040000047882 */ /* 0x000fe20000000000 */
[----:B------:R-:W-:Y:S01]  /*0c60*/  UMOV UR6, 0x20 ;  /* 0x0000002000067882 */ /* 0x000fe20000000000 */
[----:B------:R-:W-:Y:S02]  /*0c70*/  ULEA UR4, UR48, UR4, 0x18 ;  /* 0x0000000430047291 */ /* 0x000fe4000f8ec0ff */
[----:B------:R-:W-:-:S04]  /*0c80*/  UIADD3 UR6, UPT, UPT, -UR6, 0x100000, URZ ;  /* 0x0010000006067890 */ /* 0x000fc8000fffe1ff */
[----:B------:R-:W-:Y:S02]  /*0c90*/  USHF.L.U32 UR7, UR6, 0xb, URZ ;  /* 0x0000000b06077899 */ /* 0x000fe400080006ff */
[----:B------:R-:W-:Y:S01]  /*0ca0*/  USHF.L.U32 UR6, UR6, 0x1, URZ ;  /* 0x0000000106067899 */ /* 0x000fe200080006ff */
[----:B------:R-:W-:Y:S01]  /*0cb0*/  ELECT P0, URZ, PT ;  /* 0x0000000000ff782f */ /* 0x000fe20003800000 */
[----:B------:R-:W1:Y:S10]  /*0cc0*/  FENCE.VIEW.ASYNC.S ;  /* 0x00000000000073c6 */ /* 0x000e740000000000 */
[----:B-1----:R1:W2:Y:S01]  /*0cd0*/  SYNCS.EXCH.64 URZ, [UR4+0xd0], UR6 ;  /* 0x0000d00604ff75b2 */ /* 0x0022a20008000100 */
[----:B------:R1:W1:Y:S01]  /*0ce0*/  SYNCS.EXCH.64 URZ, [UR4+0xe0], UR6 ;  /* 0x0000e00604ff75b2 */ /* 0x0002620008000100 */
[----:B------:R1:W1:Y:S01]  /*0cf0*/  SYNCS.EXCH.64 URZ, [UR4+0xd8], UR6 ;  /* 0x0000d80604ff75b2 */ /* 0x0002620008000100 */
[----:B------:R1:W1:Y:S01]  /*0d00*/  SYNCS.EXCH.64 URZ, [UR4+0xe8], UR6 ;  /* 0x0000e80604ff75b2 */ /* 0x0002620008000100 */
[----:B------:R-:W-:Y:S01]  /*0d10*/  NOP ;  /* 0x0000000000007918 */ /* 0x000fe20000000000 */
.L_x_14:
[----:B-1----:R-:W1:Y:S01]  /*0d20*/  LDCU UR4, c[0x0][0x36c] ;  /* 0x00006d80ff0477ac */ /* 0x002e620008000800 */
[----:B------:R-:W-:Y:S01]  /*0d30*/  ISETP.NE.OR P3, PT, R0, 0x2, !P3 ;  /* 0x000000020000780c */ /* 0x000fe20005f65670 */
[----:B------:R-:W-:Y:S01]  /*0d40*/  NOP ;  /* 0x0000000000007918 */ /* 0x000fe20000000000 */
[----:B------:R-:W-:Y:S01]  /*0d50*/  LOP3.LUT R0, R76, 0x1f, RZ, 0xc0, !PT ;  /* 0x0000001f4c007812 */ /* 0x000fe200078ec0ff */
[----:B------:R-:W-:Y:S02]  /*0d60*/  UISETP.NE.AND UP4, UPT, UR22, URZ, UPT ;  /* 0x000000ff1600728c */ /* 0x000fe4000bf85270 */
[----:B-1----:R-:W-:-:S09]  /*0d70*/  UISETP.EQ.U32.AND UP5, UPT, UR4, 0x1, UPT ;  /* 0x000000010400788c */ /* 0x002fd2000bfa2070 */
[----:B------:R-:W-:Y:S05]  /*0d80*/  BRA.U !UP5, `(.L_x_15) ;  /* 0x000000010d087547 */ /* 0x000fea000b800000 */
[----:B--234-:R-:W-:Y:S01]  /*0d90*/  UCGABAR_ARV ;  /* 0x00000000000079c7 */ /* 0x01cfe20008000000 */
[----:B------:R-:W-:Y:S05]  /*0da0*/  BRA `(.L_x_16) ;  /* 0x0000000000047947 */ /* 0x000fea0003800000 */
.L_x_15:
[----:B--234-:R-:W-:Y:S01]  /*0db0*/  NOP ;  /* 0x0000000000007918 */ /* 0x01cfe20000000000 */
.L_x_16:
[----:B------:R-:W1:Y:S01]  /*0dc0*/  S2UR UR46, SR_CTAID.X ;  /* 0x00000000002e79c3 */ /* 0x000e620000002500 */
[----:B------:R-:W-:-:S05]  /*0dd0*/  CS2R.32 R3, SR_CgaSize ;  /* 0x0000000000037805 */ /* 0x000fca0000008a00 */
[----:B------:R-:W-:-:S05]  /*0de0*/  IMAD R3, R3, -0xa0, RZ ;  /* 0xffffff6003037824 */ /* 0x000fca00078e02ff */
[----:B------:R-:W-:-:S14]  /*0df0*/  R2UR UR5, R3 ;  /* 0x00000000030572ca */ /* 0x000fdc00000e0000 */
[----:B------:R-:W2:Y:S01]  /*0e00*/  LDCU UR5, c[0x0][UR5+0x2b0] ;  /* 0x00005600050577ac */ /* 0x000ea20008000800 */
[----:B------:R-:W-:-:S05]  /*0e10*/  CS2R.32 R3, SR_CgaSize ;  /* 0x0000000000037805 */ /* 0x000fca0000008a00 */
[----:B------:R-:W-:-:S05]  /*0e20*/  IMAD R3, R3, -0xa0, RZ ;  /* 0xffffff6003037824 */ /* 0x000fca00078e02ff */
[----:B------:R-:W-:-:S14]  /*0e30*/  R2UR UR4, R3 ;  /* 0x00000000030472ca */ /* 0x000fdc00000e0000 */
[----:B------:R-:W3:Y:S01]  /*0e40*/  LDCU UR4, c[0x0][UR4+0x2b4] ;  /* 0x00005680040477ac */ /* 0x000ee20008000800 */
[----:B------:R-:W4:Y:S01]  /*0e50*/  S2UR UR45, SR_CTAID.Y ;  /* 0x00000000002d79c3 */ /* 0x000f220000002600 */
[----:B------:R-:W-:-:S05]  /*0e60*/  CS2R.32 R3, SR_CgaSize ;  /* 0x0000000000037805 */ /* 0x000fca0000008a00 */
[----:B------:R-:W-:-:S05]  /*0e70*/  IMAD R3, R3, -0xa0, RZ ;  /* 0xffffff6003037824 */ /* 0x000fca00078e02ff */
[----:B------:R-:W-:-:S14]  /*0e80*/  R2UR UR57, R3 ;  /* 0x00000000033972ca */ /* 0x000fdc00000e0000 */
[----:B------:R-:W3:Y:S01]  /*0e90*/  LDCU UR57, c[0x0][UR57+0x2a0] ;  /* 0x00005400393977ac */ /* 0x000ee20008000800 */
[----:B------:R-:W-:-:S05]  /*0ea0*/  CS2R.32 R3, SR_CgaSize ;  /* 0x0000000000037805 */ /* 0x000fca0000008a00 */
[----:B------:R-:W-:-:S05]  /*0eb0*/  IMAD R3, R3, -0xa0, RZ ;  /* 0xffffff6003037824 */ /* 0x000fca00078e02ff */
[----:B------:R-:W-:-:S14]  /*0ec0*/  R2UR UR60, R3 ;  /* 0x00000000033c72ca */ /* 0x000fdc00000e0000 */
[----:B------:R-:W3:Y:S01]  /*0ed0*/  LDCU UR60, c[0x0][UR60+0x2a4] ;  /* 0x000054803c3c77ac */ /* 0x000ee20008000800 */
[----:B------:R-:W-:Y:S02]  /*0ee0*/  ULOP3.LUT UR49, UR48, 0x1, URZ, 0xc0, !UPT ;  /* 0x0000000130317892 */ /* 0x000fe4000f8ec0ff */
[----:B------:R-:W-:Y:S02]  /*0ef0*/  USHF.R.U32.HI UR26, URZ, 0x1, UR48 ;  /* 0x00000001ff1a7899 */ /* 0x000fe40008011630 */
[----:B------:R-:W-:Y:S02]  /*0f00*/  UISETP.GT.U32.AND UP1, UPT, UR49, 0xffff, UPT ;  /* 0x0000ffff3100788c */ /* 0x000fe4000bf24070 */
[----:B------:R-:W-:Y:S01]  /*0f10*/  USHF.L.U32 UR28, UR48, 0x9, URZ ;  /* 0x00000009301c7899 */ /* 0x000fe200080006ff */
[----:B-1----:R-:W-:Y:S01]  /*0f20*/  I2FP.F32.U32 R3, UR46 ;  /* 0x0000002e00037c45 */ /* 0x002fe20008201000 */
[----:B------:R-:W1:Y:S04]  /*0f30*/  LDCU UR23, c[0x0][0xb24] ;  /* 0x00016480ff1777ac */ /* 0x000e680008000800 */
[----:B--2---:R-:W-:Y:S01]  /*0f40*/  FMUL R3, R3, UR5 ;  /* 0x0000000503037c20 */ /* 0x004fe20008400000 */
[----:B------:R-:W2:Y:S01]  /*0f50*/  LDCU UR40, c[0x0][0xb24] ;  /* 0x00016480ff2877ac */ /* 0x000ea20008000800 */
[----:B----4-:R-:W-:Y:S01]  /*0f60*/  I2FP.F32.U32 R2, UR45 ;  /* 0x0000002d00027c45 */ /* 0x010fe20008201000 */
[----:B------:R-:W4:Y:S03]  /*0f70*/  LDCU UR30, c[0x0][0xb30] ;  /* 0x00016600ff1e77ac */ /* 0x000f260008000800 */
[----:B------:R-:W1:Y:S01]  /*0f80*/  F2I.U32.TRUNC.NTZ R3, R3 ;  /* 0x0000000300037305 */ /* 0x000e62000020f000 */
[----:B---3--:R-:W-:Y:S01]  /*0f90*/  FMUL R2, R2, UR4 ;  /* 0x0000000402027c20 */ /* 0x008fe20008400000 */
[----:B------:R-:W-:-:S02]  /*0fa0*/  ULOP3.LUT UR4, UR48, 0x2, URZ, 0xc0, !UPT ;  /* 0x0000000230047892 */ /* 0x000fc4000f8ec0ff */
[----:B------:R-:W-:Y:S02]  /*0fb0*/  USHF.L.U32 UR27, UR48, 0xa, URZ ;  /* 0x0000000a301b7899 */ /* 0x000fe400080006ff */
[----:B------:R-:W-:Y:S02]  /*0fc0*/  UISETP.GT.U32.AND UP0, UPT, UR4, 0xffff, UPT ;  /* 0x0000ffff0400788c */ /* 0x000fe4000bf04070 */
[----:B------:R-:W3:Y:S01]  /*0fd0*/  F2I.U32.TRUNC.NTZ R2, R2 ;  /* 0x0000000200027305 */ /* 0x000ee2000020f000 */
[----:B------:R-:W-:Y:S01]  /*0fe0*/  UMOV UR32, 0x5 ;  /* 0x0000000500207882 */ /* 0x000fe20000000000 */
[----:B------:R-:W-:Y:S02]  /*0ff0*/  USEL UR24, UR49, 0xffff, !UP1 ;  /* 0x0000ffff31187887 */ /* 0x000fe4000c800000 */
[----:B------:R-:W-:Y:S01]  /*1000*/  USEL UR25, UR4, 0xffff, !UP0 ;  /* 0x0000ffff04197887 */ /* 0x000fe2000c000000 */
[----:B-1----:R-:W-:Y:S02]  /*1010*/  R2UR UR5, R3 ;  /* 0x00000000030572ca */ /* 0x002fe400000e0000 */
[----:B---3--:R-:W-:-:S02]  /*1020*/  R2UR UR6, R2 ;  /* 0x00000000020672ca */ /* 0x008fc400000e0000 */
[----:B------:R-:W-:-:S09]  /*1030*/  PRMT R2, RZ, 0x7610, R2 ;  /* 0x00007610ff027816 */ /* 0x000fd20000000002 */
[----:B------:R-:W-:-:S04]  /*1040*/  UIADD3 UR5, UPT, UPT, -UR5, URZ, URZ ;  /* 0x000000ff05057290 */ /* 0x000fc8000fffe1ff */
[----:B------:R-:W-:Y:S02]  /*1050*/  UIMAD UR57, UR57, UR5, UR46 ;  /* 0x00000005393972a4 */ /* 0x000fe4000f8e022e */
[----:B------:R-:W-:-:S04]  /*1060*/  UIADD3 UR4, UPT, UPT, -UR6, URZ, URZ ;  /* 0x000000ff06047290 */ /* 0x000fc8000fffe1ff */
[----:B------:R-:W-:Y:S01]  /*1070*/  UIMAD UR60, UR60, UR4, UR45 ;  /* 0x000000043c3c72a4 */ /* 0x000fe2000f8e022d */
[----:B--2-4-:R-:W-:Y:S11]  /*1080*/  BRA.U UP4, `(.L_x_17) ;  /* 0x00000001043c7547 */ /* 0x014ff6000b800000 */
[----:B------:R-:W-:Y:S02]  /*1090*/  UISETP.NE.AND UP0, UPT, UR60, URZ, UPT ;  /* 0x000000ff3c00728c */ /* 0x000fe4000bf05270 */
[----:B------:R-:W-:Y:S02]  /*10a0*/  UISETP.NE.AND UP1, UPT, UR60, 0x1, UPT ;  /* 0x000000013c00788c */ /* 0x000fe4000bf25270 */
[----:B------:R-:W-:Y:S02]  /*10b0*/  UISETP.NE.AND UP2, UPT, UR57, URZ, UP0 ;  /* 0x000000ff3900728c */ /* 0x000fe40008745270 */
[----:B------:R-:W-:Y:S02]  /*10c0*/  USEL UR4, URZ, 0x2, UP0 ;  /* 0x00000002ff047887 */ /* 0x000fe40008000000 */
[----:B------:R-:W-:Y:S02]  /*10d0*/  USEL UR8, URZ, 0x1, UP2 ;  /* 0x00000001ff087887 */ /* 0x000fe40009000000 */
[----:B------:R-:W-:-:S02]  /*10e0*/  UISETP.NE.AND UP2, UPT, UR57, URZ, UPT ;  /* 0x000000ff3900728c */ /* 0x000fc4000bf45270 */
[----:B------:R-:W-:Y:S02]  /*10f0*/  USEL UR5, URZ, 0x4, UP1 ;  /* 0x00000004ff057887 */ /* 0x000fe40008800000 */
[----:B------:R-:W-:Y:S02]  /*1100*/  UISETP.NE.AND UP0, UPT, UR57, 0x1, UPT ;  /* 0x000000013900788c */ /* 0x000fe4000bf05270 */
[----:B------:R-:W-:Y:S02]  /*1110*/  USEL UR6, URZ, 0x8, UP1 ;  /* 0x00000008ff067887 */ /* 0x000fe40008800000 */
[----:B------:R-:W-:Y:S02]  /*1120*/  USEL UR7, UR5, 0x4, UP2 ;  /* 0x0000000405077887 */ /* 0x000fe40009000000 */
[----:B------:R-:W-:Y:S02]  /*1130*/  USEL UR4, UR4, 0x2, UP0 ;  /* 0x0000000204047887 */ /* 0x000fe40008000000 */
[----:B------:R-:W-:-:S02]  /*1140*/  USEL UR5, UR6, 0x8, UP0 ;  /* 0x0000000806057887 */ /* 0x000fc40008000000 */
[----:B------:R-:W-:-:S04]  /*1150*/  UIADD3 UR4, UPT, UPT, UR4, UR7, UR8 ;  /* 0x0000000704047290 */ /* 0x000fc8000fffe008 */
[----:B------:R-:W-:-:S06]  /*1160*/  UIADD3 UR4, UPT, UPT, UR4, UR5, URZ ;  /* 0x0000000504047290 */ /* 0x000fcc000fffe0ff */
[----:B------:R-:W-:-:S07]  /*1170*/  MOV R2, UR4 ;  /* 0x0000000400027c02 */ /* 0x000fce0008000f00 */
.L_x_17:
[----:B------:R-:W1:Y:S01]  /*1180*/  S2UR UR36, SR_CTAID.Z ;  /* 0x00000000002479c3 */ /* 0x000e620000002700 */
[----:B------:R-:W-:Y:S01]  /*1190*/  UISETP.GE.AND UP0, UPT, UR23, 0x1, UPT ;  /* 0x000000011700788c */ /* 0x000fe2000bf06270 */
[----:B------:R-:W-:-:S08]  /*11a0*/  UMOV UR31, 0x3 ;  /* 0x00000003001f7882 */ /* 0x000fd00000000000 */
[----:B------:R-:W-:Y:S05]  /*11b0*/  BRA.U !UP0, `(.L_x_18) ;  /* 0x0000000108d47547 */ /* 0x000fea000b800000 */
[----:B------:R-:W2:Y:S01]  /*11c0*/  LDCU.128 UR12, c[0x0][0xb10] ;  /* 0x00016200ff0c77ac */ /* 0x000ea20008000c00 */
[----:B------:R-:W3:Y:S01]  /*11d0*/  LDCU UR6, c[0x0][0x370] ;  /* 0x00006e00ff0677ac */ /* 0x000ee20008000800 */
[----:B------:R-:W4:Y:S01]  /*11e0*/  LDCU UR5, c[0x0][0x374] ;  /* 0x00006e80ff0577ac */ /* 0x000f220008000800 */
[----:B------:R-:W1:Y:S01]  /*11f0*/  LDCU UR29, c[0x0][0xb0c] ;  /* 0x00016180ff1d77ac */ /* 0x000e620008000800 */
[----:B------:R-:W1:Y:S01]  /*1200*/  LDCU UR4, c[0x0][0xb20] ;  /* 0x00016400ff0477ac */ /* 0x000e620008000800 */
[----:B------:R-:W1:Y:S01]  /*1210*/  LDCU.64 UR8, c[0x0][0xb28] ;  /* 0x00016500ff0877ac */ /* 0x000e620008000a00 */
[----:B--2---:R-:W-:Y:S02]  /*1220*/  UISETP.NE.AND UP0, UPT, UR14, 0x1, UPT ;  /* 0x000000010e00788c */ /* 0x004fe4000bf05270 */
[----:B----4-:R-:W-:Y:S02]  /*1230*/  UIMAD.WIDE.U32 UR10, UR5, UR15, URZ ;  /* 0x0000000f050a72a5 */ /* 0x010fe4000f8e00ff */
[----:B---3--:R-:W-:-:S02]  /*1240*/  UIMAD.WIDE.U32 UR18, UR6, UR12, URZ ;  /* 0x0000000c061272a5 */ /* 0x008fc4000f8e00ff */
[----:B-1----:R-:W-:Y:S02]  /*1250*/  UISETP.NE.AND UP1, UPT, UR29, 0x1, UPT ;  /* 0x000000011d00788c */ /* 0x002fe4000bf25270 */
[----:B------:R-:W-:Y:S01]  /*1260*/  UISETP.NE.AND UP2, UPT, UR23, 0x1, UPT ;  /* 0x000000011700788c */ /* 0x000fe2000bf45270 */
[----:B------:R-:W-:Y:S02]  /*1270*/  UMOV UR10, UR11 ;  /* 0x0000000b000a7c82 */ /* 0x000fe40008000000 */
[----:B------:R-:W-:Y:S01]  /*1280*/  UMOV UR18, UR19 ;  /* 0x0000001300127c82 */ /* 0x000fe20008000000 */
[----:B------:R-:W-:Y:S02]  /*1290*/  @UP0 USHF.R.U32.HI UR5, URZ, UR4, UR10 ;  /* 0x00000004ff050299 */ /* 0x000fe4000801160a */
[----:B------:R-:W-:Y:S02]  /*12a0*/  UIMAD.WIDE.U32 UR20, UR45, UR15, URZ ;  /* 0x0000000f2d1472a5 */ /* 0x000fe4000f8e00ff */
[----:B------:R-:W-:-:S02]  /*12b0*/  UIMAD.WIDE.U32 UR10, UR5, UR8, URZ ;  /* 0x00000008050a72a5 */ /* 0x000fc4000f8e00ff */
[----:B------:R-:W-:Y:S02]  /*12c0*/  @UP1 USHF.R.U32.HI UR6, URZ, UR13, UR18 ;  /* 0x0000000dff061299 */ /* 0x000fe40008011612 */
[----:B------:R-:W-:Y:S02]  /*12d0*/  UIMAD.WIDE.U32 UR16, UR46, UR12, URZ ;  /* 0x0000000c2e1072a5 */ /* 0x000fe4000f8e00ff */
[----:B------:R-:W-:Y:S01]  /*12e0*/  UIMAD.WIDE.U32 UR18, UR6, UR8, URZ ;  /* 0x00000008061272a5 */ /* 0x000fe2000f8e00ff */
[----:B------:R-:W-:Y:S01]  /*12f0*/  UMOV UR20, UR21 ;  /* 0x0000001500147c82 */ /* 0x000fe20008000000 */
[----:B------:R-:W-:Y:S01]  /*1300*/  UMOV UR10, UR11 ;  /* 0x0000000b000a7c82 */ /* 0x000fe20008000000 */
[----:B------:R-:W-:Y:S02]  /*1310*/  USHF.R.U32.HI UR20, URZ, UR4, UR20 ;  /* 0x00000004ff147299 */ /* 0x000fe40008011614 */
[----:B------:R-:W-:Y:S02]  /*1320*/  @UP2 USHF.R.U32.HI UR5, URZ, UR9, UR10 ;  /* 0x00000009ff052299 */ /* 0x000fe4000801160a */
[----:B------:R-:W-:Y:S01]  /*1330*/  UMOV UR7, UR19 ;  /* 0x0000001300077c82 */ /* 0x000fe20008000000 */
[----:B------:R-:W-:Y:S01]  /*1340*/  UMOV UR16, UR17 ;  /* 0x0000001100107c82 */ /* 0x000fe20008000000 */
[----:B------:R-:W-:-:S02]  /*1350*/  @UP2 USHF.R.U32.HI UR6, URZ, UR9, UR7 ;  /* 0x00000009ff062299 */ /* 0x000fc40008011607 */
[----:B------:R-:W-:Y:S02]  /*1360*/  USHF.R.U32.HI UR13, URZ, UR13, UR16 ;  /* 0x0000000dff0d7299 */ /* 0x000fe40008011610 */
[----:B------:R-:W-:Y:S02]  /*1370*/  USEL UR4, UR45, UR20, !UP0 ;  /* 0x000000142d047287 */ /* 0x000fe4000c000000 */
[----:B------:R-:W-:Y:S02]  /*1380*/  UIMAD UR7, UR5, UR23, URZ ;  /* 0x00000017050772a4 */ /* 0x000fe4000f8e02ff */
[----:B------:R-:W-:Y:S02]  /*1390*/  USEL UR5, UR46, UR13, !UP1 ;  /* 0x0000000d2e057287 */ /* 0x000fe4000c800000 */
[----:B------:R-:W-:Y:S02]  /*13a0*/  UIMAD UR12, UR6, UR23, URZ ;  /* 0x00000017060c72a4 */ /* 0x000fe4000f8e02ff */
[----:B------:R-:W-:-:S02]  /*13b0*/  UISETP.GE.AND UP0, UPT, UR4, UR7, UPT ;  /* 0x000000070400728c */ /* 0x000fc4000bf06270 */
[----:B------:R-:W-:Y:S02]  /*13c0*/  UIMAD.WIDE.U32 UR10, UR4, UR8, URZ ;  /* 0x00000008040a72a5 */ /* 0x000fe4000f8e00ff */
[----:B------:R-:W-:Y:S02]  /*13d0*/  UISETP.GE.OR UP0, UPT, UR5, UR12, UP0 ;  /* 0x0000000c0500728c */ /* 0x000fe40008706670 */
[----:B------:R-:W-:Y:S02]  /*13e0*/  UIMAD.WIDE.U32 UR12, UR5, UR8, URZ ;  /* 0x00000008050c72a5 */ /* 0x000fe4000f8e00ff */
[----:B------:R-:W-:Y:S01]  /*13f0*/  UIADD3 UR10, UPT, UPT, -UR4, URZ, URZ ;  /* 0x000000ff040a7290 */ /* 0x000fe2000fffe1ff */
[----:B------:R-:W-:Y:S01]  /*1400*/  UMOV UR8, UR11 ;  /* 0x0000000b00087c82 */ /* 0x000fe20008000000 */
[----:B------:R-:W-:Y:S02]  /*1410*/  UIADD3 UR11, UPT, UPT, -UR5, URZ, URZ ;  /* 0x000000ff050b7290 */ /* 0x000fe4000fffe1ff */
[----:B------:R-:W-:-:S03]  /*1420*/  USHF.R.U32.HI UR8, URZ, UR9, UR8 ;  /* 0x00000009ff087299 */ /* 0x000fc60008011608 */
[----:B------:R-:W-:Y:S01]  /*1430*/  @!UP0 UMOV UR7, UR13 ;  /* 0x0000000d00078c82 */ /* 0x000fe20008000000 */
[----:B------:R-:W-:Y:S02]  /*1440*/  UIMAD UR45, UR14, UR10, UR45 ;  /* 0x0000000a0e2d72a4 */ /* 0x000fe4000f8e022d */
[----:B------:R-:W-:Y:S02]  /*1450*/  USEL UR8, UR4, UR8, !UP2 ;  /* 0x0000000804087287 */ /* 0x000fe4000d000000 */
[----:B------:R-:W-:Y:S02]  /*1460*/  @!UP0 USHF.R.U32.HI UR7, URZ, UR9, UR7 ;  /* 0x00000009ff078299 */ /* 0x000fe40008011607 */
[----:B------:R-:W-:Y:S02]  /*1470*/  UIADD3 UR9, UPT, UPT, -UR8, URZ, URZ ;  /* 0x000000ff08097290 */ /* 0x000fe4000fffe1ff */
[----:B------:R-:W-:Y:S02]  /*1480*/  @!UP0 USEL UR7, UR5, UR7, !UP2 ;  /* 0x0000000705078287 */ /* 0x000fe4000d000000 */
[----:B------:R-:W-:-:S02]  /*1490*/  UIMAD UR9, UR23, UR9, UR4 ;  /* 0x00000009170972a4 */ /* 0x000fc4000f8e0204 */
[----:B------:R-:W-:Y:S02]  /*14a0*/  @!UP0 UIADD3 UR8, UPT, UPT, UR8, -UR7, URZ ;  /* 0x8000000708088290 */ /* 0x000fe4000fffe0ff */
[----:B------:R-:W-:Y:S02]  /*14b0*/  @!UP0 UIMAD UR6, UR9, UR6, UR7 ;  /* 0x00000006090682a4 */ /* 0x000fe4000f8e0207 */
[----:B------:R-:W-:Y:S02]  /*14c0*/  @!UP0 UIMAD UR4, UR8, UR23, UR5 ;  /* 0x00000017080482a4 */ /* 0x000fe4000f8e0205 */
[----:B------:R-:W-:Y:S02]  /*14d0*/  UIMAD UR46, UR29, UR11, UR46 ;  /* 0x0000000b1d2e72a4 */ /* 0x000fe4000f8e022e */
[----:B------:R-:W-:Y:S01]  /*14e0*/  UIMAD UR45, UR4, UR14, UR45 ;  /* 0x0000000e042d72a4 */ /* 0x000fe2000f8e022d */
[----:B------:R-:W-:Y:S02]  /*14f0*/  @!UP0 UMOV UR5, UR6 ;  /* 0x0000000600058c82 */ /* 0x000fe40008000000 */
[----:B------:R-:W-:-:S12]  /*1500*/  UIMAD UR46, UR5, UR29, UR46 ;  /* 0x0000001d052e72a4 */ /* 0x000fd8000f8e022e */
.L_x_18:
[----:B------:R-:W-:Y:S02]  /*1510*/  UISETP.NE.AND UP1, UPT, UR30, 0x1, UPT ;  /* 0x000000011e00788c */ /* 0x000fe4000bf25270 */
[----:B------:R-:W-:Y:S02]  /*1520*/  ULOP3.LUT UR24, UR24, 0xffff, URZ, 0xc0, !UPT ;  /* 0x0000ffff18187892 */ /* 0x000fe4000f8ec0ff */
[----:B------:R-:W-:Y:S02]  /*1530*/  ULOP3.LUT UR21, UR25, 0xffff, URZ, 0xc0, !UPT ;  /* 0x0000ffff19157892 */ /* 0x000fe4000f8ec0ff */
[----:B------:R-:W-:Y:S02]  /*1540*/  UISETP.NE.AND UP0, UPT, UR22, 0x2, UPT ;  /* 0x000000021600788c */ /* 0x000fe4000bf05270 */
[----:B------:R-:W-:Y:S02]  /*1550*/  ULOP3.LUT UR28, UR28, 0x400, URZ, 0xc0, !UPT ;  /* 0x000004001c1c7892 */ /* 0x000fe4000f8ec0ff */
[----:B------:R-:W-:-:S02]  /*1560*/  ULOP3.LUT UR27, UR27, 0x400, URZ, 0xc0, !UPT ;  /* 0x000004001b1b7892 */ /* 0x000fc4000f8ec0ff */
[----:B------:R-:W-:Y:S02]  /*1570*/  USHF.L.U32 UR24, UR32, UR24, URZ ;  /* 0x0000001820187299 */ /* 0x000fe400080006ff */
[----:B------:R-:W-:Y:S01]  /*1580*/  USHF.L.U32 UR21, UR31, UR21, URZ ;  /* 0x000000151f157299 */ /* 0x000fe200080006ff */
[----:B------:R-:W-:Y:S11]  /*1590*/  BRA.U UP1, `(.L_x_19) ;  /* 0x0000000101447547 */ /* 0x000ff6000b800000 */
[----:B------:R-:W2:Y:S01]  /*15a0*/  LDCU.128 UR8, c[0x0][0xb10] ;  /* 0x00016200ff0877ac */ /* 0x000ea20008000c00 */
[----:B------:R-:W3:Y:S01]  /*15b0*/  LDCU UR12, c[0x0][0xb0c] ;  /* 0x00016180ff0c77ac */ /* 0x000ee20008000800 */
[----:B------:R-:W4:Y:S01]  /*15c0*/  LDCU UR13, c[0x0][0xb20] ;  /* 0x00016400ff0d77ac */ /* 0x000f220008000800 */
[----:B--2---:R-:W-:Y:S02]  /*15d0*/  UIMAD.WIDE.U32 UR6, UR46, UR8, URZ ;  /* 0x000000082e0672a5 */ /* 0x004fe4000f8e00ff */
[----:B------:R-:W-:Y:S02]  /*15e0*/  UIMAD.WIDE.U32 UR4, UR45, UR11, URZ ;  /* 0x0000000b2d0472a5 */ /* 0x000fe4000f8e00ff */
[----:B---3--:R-:W-:Y:S02]  /*15f0*/  UISETP.NE.AND UP2, UPT, UR12, 0x1, UPT ;  /* 0x000000010c00788c */ /* 0x008fe4000bf45270 */
[----:B------:R-:W-:Y:S01]  /*1600*/  UISETP.NE.AND UP1, UPT, UR10, 0x1, UPT ;  /* 0x000000010a00788c */ /* 0x000fe2000bf25270 */
[----:B------:R-:W-:-:S02]  /*1610*/  UMOV UR6, UR7 ;  /* 0x0000000700067c82 */ /* 0x000fc40008000000 */
[----:B------:R-:W-:Y:S01]  /*1620*/  UMOV UR4, UR5 ;  /* 0x0000000500047c82 */ /* 0x000fe20008000000 */
[----:B------:R-:W-:Y:S02]  /*1630*/  USHF.R.U32.HI UR9, URZ, UR9, UR6 ;  /* 0x00000009ff097299 */ /* 0x000fe40008011606 */
[----:B----4-:R-:W-:Y:S02]  /*1640*/  USHF.R.U32.HI UR4, URZ, UR13, UR4 ;  /* 0x0000000dff047299 */ /* 0x010fe40008011604 */
[----:B------:R-:W-:Y:S02]  /*1650*/  USEL UR5, UR46, UR9, !UP2 ;  /* 0x000000092e057287 */ /* 0x000fe4000d000000 */
[----:B------:R-:W-:-:S04]  /*1660*/  USEL UR4, UR45, UR4, !UP1 ;  /* 0x000000042d047287 */ /* 0x000fc8000c800000 */
[----:B------:R-:W-:Y:S02]  /*1670*/  UIADD3 UR6, UPT, UPT, UR5, -UR4, URZ ;  /* 0x8000000405067290 */ /* 0x000fe4000fffe0ff */
[----:B------:R-:W-:Y:S02]  /*1680*/  UIADD3 UR4, UPT, UPT, -UR5, UR4, URZ ;  /* 0x0000000405047290 */ /* 0x000fe4000fffe1ff */
[----:B------:R-:W-:Y:S02]  /*1690*/  UIMAD UR45, UR6, UR10, UR45 ;  /* 0x0000000a062d72a4 */ /* 0x000fe4000f8e022d */
[----:B------:R-:W-:-:S12]  /*16a0*/  UIMAD UR46, UR4, UR12, UR46 ;  /* 0x0000000c042e72a4 */ /* 0x000fd8000f8e022e */
.L_x_19:
[----:B------:R-:W-:Y:S05]  /*16b0*/  BRA.U !UP5, `(.L_x_20) ;  /* 0x000000010d0c7547 */ /* 0x000fea000b800000 */
[----:B------:R-:W-:Y:S01]  /*16c0*/  UCGABAR_WAIT ;  /* 0x0000000000007dc7 */ /* 0x000fe20008000000 */
[----:B------:R-:W-:Y:S01]  /*16d0*/  CCTL.IVALL ;  /* 0x00000000ff00798f */ /* 0x000fe20002000000 */
[----:B------:R-:W-:Y:S05]  /*16e0*/  BRA `(.L_x_21) ;  /* 0x0000000000047947 */ /* 0x000fea0003800000 */
.L_x_20:
[----:B------:R-:W-:Y:S06]  /*16f0*/  BAR.SYNC.DEFER_BLOCKING 0x0 ;  /* 0x0000000000007b1d */ /* 0x000fec0000010000 */
.L_x_21:
[----:B------:R-:W-:Y:S05]  /*1700*/  BRA.U UP0, `(.L_x_22) ;  /* 0x0000001100f87547 */ /* 0x000fea000b800000 */
[----:B------:R-:W2:Y:S01]  /*1710*/  LDCU UR6, c[0x0][0x38c] ;  /* 0x00007180ff0677ac */ /* 0x000ea20008000800 */
[----:B------:R-:W-:Y:S01]  /*1720*/  PLOP3.LUT P1, PT, PT, PT, UP3, 0x80, 0x8 ;  /* 0x000000000008781c */ /* 0x000fe20003f2f038 */
[----:B------:R-:W-:Y:S01]  /*1730*/  IMAD.MOV.U32 R12, RZ, RZ, 0x1 ;  /* 0x00000001ff0c7424 */ /* 0x000fe200078e00ff */
[----:B------:R-:W-:Y:S01]  /*1740*/  ISETP.EQ.OR P2, PT, R0, RZ, P3 ;  /* 0x000000ff0000720c */ /* 0x000fe20001f42670 */
[----:B------:R-:W-:Y:S01]  /*1750*/  UISETP.NE.AND UP1, UPT, UR22, URZ, UPT ;  /* 0x000000ff1600728c */ /* 0x000fe2000bf25270 */
[----:B------:R-:W-:Y:S02]  /*1760*/  PLOP3.LUT P1, PT, P1, PT, PT, 0x8, 0x80 ;  /* 0x000000000080781c */ /* 0x000fe40000f2e170 */
[----:B------:R-:W-:Y:S01]  /*1770*/  CS2R R10, SRZ ;  /* 0x00000000000a7805 */ /* 0x000fe2000001ff00 */
[----:B------:R-:W-:Y:S01]  /*1780*/  IMAD.MOV.U32 R9, RZ, RZ, RZ ;  /* 0x000000ffff097224 */ /* 0x000fe200078e00ff */
[----:B------:R-:W3:Y:S01]  /*1790*/  LDCU UR41, c[0x0][0x370] ;  /* 0x00006e00ff2977ac */ /* 0x000ee20008000800 */
[----:B------:R-:W-:Y:S01]  /*17a0*/  IMAD.MOV.U32 R8, RZ, RZ, 0x1 ;  /* 0x00000001ff087424 */ /* 0x000fe200078e00ff */
[----:B------:R-:W4:Y:S01]  /*17b0*/  LDCU.64 UR30, c[0x0][0x348] ;  /* 0x00006900ff1e77ac */ /* 0x000f220008000a00 */
[----:B------:R-:W1:Y:S01]  /*17c0*/  LDCU UR39, c[0x0][0x374] ;  /* 0x00006e80ff2777ac */ /* 0x000e620008000800 */
[----:B--2---:R-:W-:-:S02]  /*17d0*/  UIADD3 UR5, UPT, UPT, UR6, 0x1f, URZ ;  /* 0x0000001f06057890 */ /* 0x004fc4000fffe0ff */
[----:B------:R-:W-:Y:S02]  /*17e0*/  UIADD3 UR50, UPT, UPT, UR6, 0x3e, URZ ;  /* 0x0000003e06327890 */ /* 0x000fe4000fffe0ff */
[----:B------:R-:W-:-:S04]  /*17f0*/  USHF.R.S32.HI UR4, URZ, 0x1f, UR5 ;  /* 0x0000001fff047899 */ /* 0x000fc80008011405 */
[----:B------:R-:W-:Y:S02]  /*1800*/  ULEA.HI UR4, UR4, UR5, URZ, 0x5 ;  /* 0x0000000504047291 */ /* 0x000fe4000f8f28ff */
[----:B------:R-:W-:Y:S02]  /*1810*/  USHF.L.U32 UR5, UR26, 0x5, URZ ;  /* 0x000000051a057899 */ /* 0x000fe400080006ff */
[----:B------:R-:W-:Y:S02]  /*1820*/  USHF.R.S32.HI UR43, URZ, 0x5, UR4 ;  /* 0x00000005ff2b7899 */ /* 0x000fe40008011404 */
[----:B------:R-:W-:Y:S02]  /*1830*/  UIADD3 UR4, UPT, UPT, UR6, -0x1, URZ ;  /* 0xffffffff06047890 */ /* 0x000fe4000fffe0ff */
[----:B------:R-:W-:Y:S02]  /*1840*/  UISETP.LT.U32.AND UP0, UPT, UR43, 0x5, UPT ;  /* 0x000000052b00788c */ /* 0x000fe4000bf01070 */
[----:B------:R-:W-:-:S02]  /*1850*/  UISETP.GE.U32.AND UP2, UPT, UR4, -0x3f, UPT ;  /* 0xffffffc10400788c */ /* 0x000fc4000bf46070 */
[----:B------:R-:W-:Y:S02]  /*1860*/  USEL UR42, UR43, 0x5, UP0 ;  /* 0x000000052b2a7887 */ /* 0x000fe40008000000 */
[----:B------:R-:W-:Y:S02]  /*1870*/  ULOP3.LUT UR44, UR5, 0x20, URZ, 0xe2, !UPT ;  /* 0x00000020052c7892 */ /* 0x000fe4000f8ee2ff */
[----:B------:R-:W-:Y:S02]  /*1880*/  UIADD3 UR25, UPT, UPT, UR42, -0x1, URZ ;  /* 0xffffffff2a197890 */ /* 0x000fe4000fffe0ff */
[----:B------:R-:W-:Y:S02]  /*1890*/  USEL UR26, UR34, 0x2, UP1 ;  /* 0x00000002221a7887 */ /* 0x000fe40008800000 */
[----:B------:R-:W-:Y:S02]  /*18a0*/  UIADD3 UR47, UPT, UPT, UR43, -UR42, URZ ;  /* 0x8000002a2b2f7290 */ /* 0x000fe4000fffe0ff */
[----:B------:R-:W-:Y:S01]  /*18b0*/  @UP2 UIADD3 UR25, UPT, UPT, UR42, URZ, URZ ;  /* 0x000000ff2a192290 */ /* 0x000fe2000fffe0ff */
[----:B------:R-:W-:-:S03]  /*18c0*/  UMOV UR5, URZ ;  /* 0x000000ff00057c82 */ /* 0x000fc60008000000 */
[----:B-1-34-:R-:W-:-:S12]  /*18d0*/  UIADD3 UR25, UPT, UPT, UR25, 0x1, URZ ;  /* 0x0000000119197890 */ /* 0x01afd8000fffe0ff */
.L_x_42:
[----:B------:R-:W-:Y:S01]  /*18e0*/  UISETP.NE.AND UP0, UPT, UR48, URZ, UPT ;  /* 0x000000ff3000728c */ /* 0x000fe2000bf05270 */
[----:B------:R-:W1:Y:S08]  /*18f0*/  S2UR UR48, SR_CgaCtaId ;  /* 0x00000000003079c3 */ /* 0x000e700000008800 */
[----:B------:R-:W-:Y:S05]  /*1900*/  BRA.U UP0, `(.L_x_23) ;  /* 0x0000000100347547 */ /* 0x000fea000b800000 */
[----:B------:R-:W2:Y:S01]  /*1910*/  S2R R0, SR_CgaCtaId ;  /* 0x0000000000007919 */ /* 0x000ea20000008800 */
[----:B------:R-:W-:-:S04]  /*1920*/  MOV R2, 0x400 ;  /* 0x0000040000027802 */ /* 0x000fc80000000f00 */
[----:B--2---:R-:W-:Y:S02]  /*1930*/  LEA R0, R0, R2, 0x18 ;  /* 0x0000000200007211 */ /* 0x004fe400078ec0ff */
[----:B------:R-:W-:-:S03]  /*1940*/  SHF.L.U32 R2, R8, 0x1f, RZ ;  /* 0x0000001f08027819 */ /* 0x000fc600000006ff */
[----:B------:R-:W-:-:S04]  /*1950*/  IMAD R0, R9, 0x8, R0 ;  /* 0x0000000809007824 */ /* 0x000fc800078e0200 */
[----:B------:R-:W2:Y:S02]  /*1960*/  SYNCS.PHASECHK.TRANS64.TRYWAIT P0, [R0+URZ+0xe0], R2 ;  /* 0x0000e002000075a7 */ /* 0x000ea400080011ff */
[----:B--2---:R-:W-:Y:S05]  /*1970*/  @!P0 BRA `(.L_x_24) ;  /* 0x0000004c00cc8947 */ /* 0x004fea0003800000 */
.L_x_103:
[----:B------:R-:W-:Y:S01]  /*1980*/  VIADD R9, R9, 0x1 ;  /* 0x0000000109097836 */ /* 0x000fe20000000000 */
[----:B------:R2:W-:Y:S04]  /*1990*/  SYNCS.ARRIVE.TRANS64.A1T0 RZ, [R0+URZ+0xd0], RZ ;  /* 0x0000d0ff00ff79a7 */ /* 0x0005e800081000ff */
[----:B------:R-:W-:-:S04]  /*19a0*/  ISETP.NE.AND P0, PT, R9, 0x2, PT ;  /* 0x000000020900780c */ /* 0x000fc80003f05270 */
[----:B------:R-:W-:Y:S02]  /*19b0*/  SEL R9, R9, RZ, P0 ;  /* 0x000000ff09097207 */ /* 0x000fe40000000000 */
[----:B--2---:R-:W-:-:S04]  /*19c0*/  SEL R0, RZ, 0x1, P0 ;  /* 0x00000001ff007807 */ /* 0x004fc80000000000 */
[----:B------:R-:W-:-:S07]  /*19d0*/  LOP3.LUT R8, R8, R0, RZ, 0x3c, !PT ;  /* 0x0000000008087212 */ /* 0x000fce00078e3cff */
.L_x_23:
[----:B------:R-:W-:Y:S01]  /*19e0*/  UMOV UR6, 0x400 ;  /* 0x0000040000067882 */ /* 0x000fe20000000000 */
[----:B------:R-:W-:Y:S01]  /*19f0*/  SHF.L.U32 R0, R12, 0x1f, RZ ;  /* 0x0000001f0c007819 */ /* 0x000fe200000006ff */
[----:B-1----:R-:W-:Y:S02]  /*1a00*/  ULEA UR6, UR48, UR6, 0x18 ;  /* 0x0000000630067291 */ /* 0x002fe4000f8ec0ff */
[----:B------:R-:W-:Y:S02]  /*1a10*/  UISETP.GE.U32.AND UP0, UPT, UR50, 0x3f, UPT ;  /* 0x0000003f3200788c */ /* 0x000fe4000bf06070 */
[----:B------:R-:W-:Y:S02]  /*1a20*/  ULEA UR4, UR5, UR6, 0x3 ;  /* 0x0000000605047291 */ /* 0x000fe4000f8e18ff */
[----:B------:R-:W-:Y:S02]  /*1a30*/  ULEA UR11, UR45, UR49, 0x1 ;  /* 0x000000312d0b7291 */ /* 0x000fe4000f8e08ff */
[----:B------:R-:W-:-:S02]  /*1a40*/  ULEA UR35, UR46, UR44, 0x6 ;  /* 0x0000002c2e237291 */ /* 0x000fc4000f8e30ff */
[----:B------:R-:W-:Y:S01]  /*1a50*/  USHF.L.U32 UR11, UR11, 0x5, URZ ;  /* 0x000000050b0b7899 */ /* 0x000fe200080006ff */
[----:B------:R-:W-:Y:S02]  /*1a60*/  UMOV UR13, URZ ;  /* 0x000000ff000d7c82 */ /* 0x000fe40008000000 */
[----:B------:R1:W2:Y:S01]  /*1a70*/  SYNCS.PHASECHK.TRANS64.TRYWAIT P0, [UR4+0x28], R0 ;  /* 0x00002800ff0075a7 */ /* 0x0002a20008001104 */
[----:B------:R-:W-:Y:S08]  /*1a80*/  BRA.U !UP0, `(.L_x_25) ;  /* 0x0000000108c47547 */ /* 0x000ff0000b800000 */
[----:B------:R-:W-:Y:S01]  /*1a90*/  UMOV UR7, URZ ;  /* 0x000000ff00077c82 */ /* 0x000fe20008000000 */
[----:B------:R-:W-:-:S05]  /*1aa0*/  UMOV UR4, UR5 ;  /* 0x0000000500047c82 */ /* 0x000fca0008000000 */
.L_x_31:
[----:B------:R-:W-:Y:S01]  /*1ab0*/  ULEA UR33, UR4, UR6, 0x3 ;  /* 0x0000000604217291 */ /* 0x000fe2000f8e18ff */
[----:B------:R-:W-:Y:S01]  /*1ac0*/  @!P3 MOV R2, 0x1000 ;  /* 0x000010000002b802 */ /* 0x000fe20000000f00 */
[----:B--2-4-:R-:W-:Y:S10]  /*1ad0*/  @P0 BRA `(.L_x_26) ;  /* 0x00000000000c0947 */ /* 0x014ff40003800000 */
[----:B------:R-:W-:-:S04]  /*1ae0*/  SHF.L.U32 R3, R12, 0x1f, RZ ;  /* 0x0000001f0c037819 */ /* 0x000fc800000006ff */
[----:B------:R-:W2:Y:S02]  /*1af0*/  SYNCS.PHASECHK.TRANS64.TRYWAIT P0, [UR33+0x28], R3 ;  /* 0x00002803ff0075a7 */ /* 0x000ea40008001121 */
[----:B--2---:R-:W-:Y:S05]  /*1b00*/  @!P0 BRA `(.L_x_27) ;  /* 0x0000004c007c8947 */ /* 0x004fea0003800000 */
.L_x_26:
[----:B------:R2:W-:Y:S01]  /*1b10*/  @!P3 SYNCS.ARRIVE.TRANS64 RZ, [UR33], R2 ;  /* 0x00000002ffffb9a7 */ /* 0x0005e20008000021 */
[----:B------:R-:W-:-:S04]  /*1b20*/  ULOP3.LUT UR5, UR26, 0x2, URZ, 0xfc, !UPT ;  /* 0x000000021a057892 */ /* 0x000fc8000f8efcff */
[----:B------:R-:W-:-:S09]  /*1b30*/  UISETP.NE.AND UP0, UPT, UR5, 0x2, UPT ;  /* 0x000000020500788c */ /* 0x000fd2000bf05270 */
[----:B------:R-:W-:Y:S05]  /*1b40*/  BRA.U UP0, `(.L_x_28) ;  /* 0x0000000100047547 */ /* 0x000fea000b800000 */
[----:B------:R-:W-:Y:S05]  /*1b50*/  BPT.TRAP 0x1 ;  /* 0x000000040000795c */ /* 0x000fea0000300000 */
.L_x_28:
[----:B------:R-:W-:Y:S04]  /*1b60*/  BSSY.RECONVERGENT B0, `(.L_x_29) ;  /* 0x0000003000007945 */ /* 0x000fe80003800200 */
[----:B------:R-:W-:Y:S05]  /*1b70*/  @P2 BRA `(.L_x_30) ;  /* 0x0000000000042947 */ /* 0x000fea0003800000 */
[----:B------:R-:W-:Y:S05]  /*1b80*/  BPT.TRAP 0x1 ;  /* 0x000000040000795c */ /* 0x000fea0000300000 */
.L_x_30:
[----:B------:R-:W-:Y:S05]  /*1b90*/  BSYNC.RECONVERGENT B0 ;  /* 0x0000000000007941 */ /* 0x000fea0003800200 */
.L_x_29:
[----:B------:R-:W-:Y:S02]  /*1ba0*/  UIADD3 UR5, UPT, UPT, UR4, 0x1, URZ ;  /* 0x0000000104057890 */ /* 0x000fe4000fffe0ff */
[----:B------:R-:W-:Y:S02]  /*1bb0*/  USHF.L.U32 UR4, UR4, 0xb, URZ ;  /* 0x0000000b04047899 */ /* 0x000fe400080006ff */
[----:B------:R-:W-:Y:S02]  /*1bc0*/  UISETP.NE.AND UP0, UPT, UR5, 0x5, UPT ;  /* 0x000000050500788c */ /* 0x000fe4000bf05270 */
[----:B------:R-:W-:Y:S02]  /*1bd0*/  USHF.L.U32 UR34, UR7, 0x5, URZ ;  /* 0x0000000507227899 */ /* 0x000fe400080006ff */
[----:B------:R-:W-:Y:S02]  /*1be0*/  USEL UR9, URZ, 0x1, UP0 ;  /* 0x00000001ff097887 */ /* 0x000fe40008000000 */
[----:B------:R-:W-:-:S02]  /*1bf0*/  USEL UR5, UR5, URZ, UP0 ;  /* 0x000000ff05057287 */ /* 0x000fc40008000000 */
[----:B------:R-:W-:Y:S02]  /*1c00*/  UIADD3 UR14, UP0, UPT, UR30, 0x180, URZ ;  /* 0x000001801e0e7890 */ /* 0x000fe4000ff1e0ff */
[----:B------:R-:W-:Y:S01]  /*1c10*/  ULEA UR8, UR5, UR6, 0x3 ;  /* 0x0000000605087291 */ /* 0x000fe2000f8e18ff */
[----:B------:R-:W-:Y:S01]  /*1c20*/  LOP3.LUT R12, R12, UR9, RZ, 0x3c, !PT ;  /* 0x000000090c0c7c12 */ /* 0x000fe2000f8e3cff */
[----:B------:R-:W-:Y:S02]  /*1c30*/  UIADD3 UR7, UPT, UPT, UR7, 0x1, URZ ;  /* 0x0000000107077890 */ /* 0x000fe4000fffe0ff */
[----:B------:R-:W-:Y:S01]  /*1c40*/  UIADD3 UR16, UP1, UPT, UR30, 0x80, URZ ;  /* 0x000000801e107890 */ /* 0x000fe2000ff3e0ff */
[----:B-1----:R-:W-:Y:S01]  /*1c50*/  SHF.L.U32 R0, R12, 0x1f, RZ ;  /* 0x0000001f0c007819 */ /* 0x002fe200000006ff */
[----:B------:R-:W-:Y:S02]  /*1c60*/  ULOP3.LUT UR32, UR28, UR4, URZ, 0xfc, !UPT ;  /* 0x000000041c207292 */ /* 0x000fe4000f8efcff */
[----:B------:R-:W-:Y:S01]  /*1c70*/  UIADD3.X UR15, UPT, UPT, URZ, UR31, URZ, UP0, !UPT ;  /* 0x0000001fff0f7290 */ /* 0x000fe200087fe4ff */
[----:B------:R3:W4:Y:S01]  /*1c80*/  SYNCS.PHASECHK.TRANS64.TRYWAIT P0, [UR8+0x28], R0 ;  /* 0x00002800ff0075a7 */ /* 0x0007220008001108 */
[----:B------:R-:W-:-:S02]  /*1c90*/  ULOP3.LUT UR8, UR27, UR4, URZ, 0xfc, !UPT ;  /* 0x000000041b087292 */ /* 0x000fc4000f8efcff */
[----:B------:R-:W-:Y:S02]  /*1ca0*/  UISETP.NE.AND UP0, UPT, UR7, UR25, UPT ;  /* 0x000000190700728c */ /* 0x000fe4000bf05270 */
[----:B------:R-:W-:Y:S02]  /*1cb0*/  UIADD3.X UR17, UPT, UPT, URZ, UR31, URZ, UP1, !UPT ;  /* 0x0000001fff117290 */ /* 0x000fe40008ffe4ff */
[----:B------:R-:W-:Y:S02]  /*1cc0*/  UIADD3 UR32, UPT, UPT, UR6, 0x2400, UR32 ;  /* 0x0000240006207890 */ /* 0x000fe4000fffe020 */
[----:B------:R-:W-:Y:S02]  /*1cd0*/  UPRMT UR13, URZ, 0x5410, UR24 ;  /* 0x00005410ff0d7896 */ /* 0x000fe40008000018 */
[----:B------:R-:W-:Y:S02]  /*1ce0*/  UIADD3 UR8, UPT, UPT, UR6, 0x4c00, UR8 ;  /* 0x00004c0006087890 */ /* 0x000fe4000fffe008 */
[----:B------:R-:W-:Y:S01]  /*1cf0*/  UPRMT UR4, URZ, 0x5410, UR21 ;  /* 0x00005410ff047896 */ /* 0x000fe20008000015 */
[----:B------:R-:W-:Y:S01]  /*1d00*/  UMOV UR18, 0x0 ;  /* 0x0000000000127882 */ /* 0x000fe20000000000 */
[----:B------:R-:W-:Y:S01]  /*1d10*/  UMOV UR19, 0x10000000 ;  /* 0x1000000000137882 */ /* 0x000fe20000000000 */
[----:B------:R-:W-:Y:S01]  /*1d20*/  UMOV UR12, UR36 ;  /* 0x00000024000c7c82 */ /* 0x000fe20008000000 */
[----:B------:R-:W-:Y:S01]  /*1d30*/  UMOV UR9, UR33 ;  /* 0x0000002100097c82 */ /* 0x000fe20008000000 */
[----:B------:R-:W-:Y:S01]  /*1d40*/  UMOV UR10, UR34 ;  /* 0x00000022000a7c82 */ /* 0x000fe20008000000 */
[----:B------:R1:W-:Y:S03]  /*1d50*/  UTMALDG.3D.MULTICAST [UR32], [UR16], UR13, desc[UR18] ;  /* 0x00001220100073b4 */ /* 0x0003e6000801180d */
[----:B------:R2:W-:Y:S01]  /*1d60*/  UTMALDG.3D.MULTICAST [UR8], [UR14], UR4, desc[UR18] ;  /* 0x000012080e0073b4 */ /* 0x0005e20008011804 */
[----:B-1----:R-:W-:Y:S01]  /*1d70*/  UMOV UR13, UR25 ;  /* 0x00000019000d7c82 */ /* 0x002fe20008000000 */
[----:B--2---:R-:W-:Y:S01]  /*1d80*/  UMOV UR4, UR5 ;  /* 0x0000000500047c82 */ /* 0x004fe20008000000 */
[----:B---3--:R-:W-:Y:S05]  /*1d90*/  BRA.U UP0, `(.L_x_31) ;  /* 0xfffffffd00447547 */ /* 0x008fea000b83ffff */
.L_x_25:
[----:B------:R-:W-:Y:S01]  /*1da0*/  ULEA UR4, UR5, UR6, 0x3 ;  /* 0x0000000605047291 */ /* 0x000fe2000f8e18ff */
[----:B-1----:R-:W-:Y:S01]  /*1db0*/  SHF.L.U32 R0, R12, 0x1f, RZ ;  /* 0x0000001f0c007819 */ /* 0x002fe200000006ff */
[----:B------:R-:W-:Y:S01]  /*1dc0*/  @!P1 SYNCS.ARRIVE.TRANS64.A1T0 RZ, [UR6+0x68], RZ ;  /* 0x000068ffffff99a7 */ /* 0x000fe20008100006 */
[----:B------:R-:W-:-:S06]  /*1dd0*/  UISETP.GT.AND UP0, UPT, UR43, UR42, UPT ;  /* 0x0000002a2b00728c */ /* 0x000fcc000bf04270 */
[----:B--2-4-:R1:W2:Y:S03]  /*1de0*/  SYNCS.PHASECHK.TRANS64.TRYWAIT P0, [UR4+0x28], R0 ;  /* 0x00002800ff0075a7 */ /* 0x0142a60008001104 */
[----:B------:R-:W-:Y:S05]  /*1df0*/  BRA.U !UP0, `(.L_x_32) ;  /* 0x0000000108c87547 */ /* 0x000fea000b800000 */
[----:B------:R-:W-:Y:S01]  /*1e00*/  UIADD3 UR29, UPT, UPT, UR47, UR13, URZ ;  /* 0x0000000d2f1d7290 */ /* 0x000fe2000fffe0ff */
[----:B------:R-:W-:-:S11]  /*1e10*/  UMOV UR4, UR5 ;  /* 0x0000000500047c82 */ /* 0x000fd60008000000 */
.L_x_38:
[----:B------:R-:W-:Y:S01]  /*1e20*/  ULEA UR17, UR4, UR6, 0x3 ;  /* 0x0000000604117291 */ /* 0x000fe2000f8e18ff */
[----:B--2---:R-:W-:Y:S01]  /*1e30*/  @!P3 MOV R2, 0x1000 ;  /* 0x000010000002b802 */ /* 0x004fe20000000f00 */
[----:B--2-4-:R-:W-:Y:S10]  /*1e40*/  @P0 BRA `(.L_x_33) ;  /* 0x00000000000c0947 */ /* 0x014ff40003800000 */
[----:B------:R-:W-:-:S04]  /*1e50*/  SHF.L.U32 R3, R12, 0x1f, RZ ;  /* 0x0000001f0c037819 */ /* 0x000fc800000006ff */
[----:B------:R-:W2:Y:S02]  /*1e60*/  SYNCS.PHASECHK.TRANS64.TRYWAIT P0, [UR17+0x28], R3 ;  /* 0x00002803ff0075a7 */ /* 0x000ea40008001111 */
[----:B--2---:R-:W-:Y:S05]  /*1e70*/  @!P0 BRA `(.L_x_34) ;  /* 0x0000004800b88947 */ /* 0x004fea0003800000 */
.L_x_33:
[----:B------:R2:W-:Y:S01]  /*1e80*/  @!P3 SYNCS.ARRIVE.TRANS64 RZ, [UR17], R2 ;  /* 0x00000002ffffb9a7 */ /* 0x0005e20008000011 */
[----:B------:R-:W-:-:S04]  /*1e90*/  ULOP3.LUT UR5, UR26, 0x2, URZ, 0xfc, !UPT ;  /* 0x000000021a057892 */ /* 0x000fc8000f8efcff */
[----:B------:R-:W-:-:S09]  /*1ea0*/  UISETP.NE.AND UP0, UPT, UR5, 0x2, UPT ;  /* 0x000000020500788c */ /* 0x000fd2000bf05270 */
[----:B------:R-:W-:Y:S05]  /*1eb0*/  BRA.U UP0, `(.L_x_35) ;  /* 0x0000000100047547 */ /* 0x000fea000b800000 */
[----:B------:R-:W-:Y:S05]  /*1ec0*/  BPT.TRAP 0x1 ;  /* 0x000000040000795c */ /* 0x000fea0000300000 */
.L_x_35:
[----:B------:R-:W-:Y:S04]  /*1ed0*/  BSSY.RECONVERGENT B0, `(.L_x_36) ;  /* 0x0000003000007945 */ /* 0x000fe80003800200 */
[----:B------:R-:W-:Y:S05]  /*1ee0*/  @P2 BRA `(.L_x_37) ;  /* 0x0000000000042947 */ /* 0x000fea0003800000 */
[----:B------:R-:W-:Y:S05]  /*1ef0*/  BPT.TRAP 0x1 ;  /* 0x000000040000795c */ /* 0x000fea0000300000 */
.L_x_37:
[----:B------:R-:W-:Y:S05]  /*1f00*/  BSYNC.RECONVERGENT B0 ;  /* 0x0000000000007941 */ /* 0x000fea0003800200 */
.L_x_36:
        /* <DEDUP_REMOVED lines=17> */
[----:B------:R-:W-:Y:S02]  /*2020*/  UIADD3 UR16, UPT, UPT, UR6, 0x2400, UR16 ;  /* 0x0000240006107890 */ /* 0x000fe4000fffe010 */
[----:B------:R-:W-:Y:S02]  /*2030*/  UIADD3.X UR15, UPT, UPT, URZ, UR31, URZ, UP1, !UPT ;  /* 0x0000001fff0f7290 */ /* 0x000fe40008ffe4ff */
        /* <DEDUP_REMOVED lines=8> */
[----:B------:R-:W-:Y:S01]  /*20c0*/  UMOV UR9, UR17 ;  /* 0x0000001100097c82 */ /* 0x000fe20008000000 */
[----:B------:R-:W-:Y:S01]  /*20d0*/  UMOV UR10, UR18 ;  /* 0x00000012000a7c82 */ /* 0x000fe20008000000 */
[----:B------:R-:W-:Y:S01]  /*20e0*/  UTMALDG.3D.MULTICAST [UR16], [UR14], UR7, desc[UR32] ;  /* 0x000020100e0073b4 */ /* 0x000fe20008011807 */
[----:B------:R1:W-:Y:S02]  /*20f0*/  UTMALDG.3D.MULTICAST [UR8], [UR22], UR4, desc[UR32] ;  /* 0x00002008160073b4 */ /* 0x0003e40008011804 */
[----:B-1----:R-:W-:Y:S01]  /*2100*/  UMOV UR4, UR5 ;  /* 0x0000000500047c82 */ /* 0x002fe20008000000 */
[----:B---3--:R-:W-:Y:S05]  /*2110*/  BRA.U UP0, `(.L_x_38) ;  /* 0xfffffffd00407547 */ /* 0x008fea000b83ffff */
.L_x_32:
[C---:B------:R-:W-:Y:S01]  /*2120*/  LEA R3, R11.reuse, UR6, 0x3 ;  /* 0x000000060b037c11 */ /* 0x040fe2000f8e18ff */
[----:B------:R-:W-:Y:S01]  /*2130*/  NOP ;  /* 0x0000000000007918 */ /* 0x000fe20000000000 */
[----:B-1----:R-:W-:Y:S02]  /*2140*/  SHF.L.U32 R0, R10, 0x1f, RZ ;  /* 0x0000001f0a007819 */ /* 0x002fe400000006ff */
[----:B------:R-:W-:Y:S02]  /*2150*/  LEA R4, R11, UR6, 0x4 ;  /* 0x000000060b047c11 */ /* 0x000fe4000f8e20ff */
[----:B--2-4-:R-:W1:Y:S02]  /*2160*/  SYNCS.PHASECHK.TRANS64.TRYWAIT P0, [R3+URZ+0x70], R0 ;  /* 0x00007000030075a7 */ /* 0x014e6400080011ff */
[----:B-1----:R-:W-:Y:S05]  /*2170*/  @!P0 BRA `(.L_x_39) ;  /* 0x0000004800108947 */ /* 0x002fea0003800000 */
.L_x_106:
[----:B------:R-:W2:Y:S01]  /*2180*/  LDS.128 R4, [R4+0x100] ;  /* 0x0001000004047984 */ /* 0x000ea20000000c00 */
[----:B------:R-:W-:Y:S01]  /*2190*/  UISETP.GE.AND UP0, UPT, UR40, 0x1, UPT ;  /* 0x000000012800788c */ /* 0x000fe2000bf06270 */
[----:B------:R-:W-:Y:S01]  /*21a0*/  @!PT LDS RZ, [RZ] ;  /* 0x00000000fffff984 */ /* 0x000fe20000000800 */
[----:B------:R-:W-:Y:S01]  /*21b0*/  @!PT LDS RZ, [RZ] ;  /* 0x00000000fffff984 */ /* 0x000fe20000000800 */
[----:B------:R-:W-:Y:S01]  /*21c0*/  @!PT LDS RZ, [RZ] ;  /* 0x00000000fffff984 */ /* 0x000fe20000000800 */
[----:B------:R-:W-:Y:S01]  /*21d0*/  @!PT LDS RZ, [RZ] ;  /* 0x00000000fffff984 */ /* 0x000fe20000000800 */
[----:B------:R3:W-:Y:S06]  /*21e0*/  MEMBAR.ALL.CTA ;  /* 0x0000000000007992 */ /* 0x0007ec0000008000 */
[----:B---3--:R-:W3:Y:S01]  /*21f0*/  FENCE.VIEW.ASYNC.S ;  /* 0x00000000000073c6 */ /* 0x008ee20000000000 */
[----:B--2---:R-:W-:-:S13]  /*2200*/  LOP3.LUT P0, RZ, R6, 0x1, RZ, 0xc0, !PT ;  /* 0x0000000106ff7812 */ /* 0x004fda000780c0ff */
[----:B---3--:R-:W-:Y:S01]  /*2210*/  VOTEU.ANY UP1, P0 ;  /* 0x0000000000ff7886 */ /* 0x008fe20000020100 */
[----:B------:R-:W-:-:S13]  /*2220*/  PLOP3.LUT P0, PT, PT, PT, UP1, 0x80, 0x8 ;  /* 0x000000000008781c */ /* 0x000fda0003f0f018 */
[----:B-1----:R-:W-:Y:S02]  /*2230*/  @P0 LOP3.LUT R0, R5, 0xffff, RZ, 0xc0, !PT ;  /* 0x0000ffff05000812 */ /* 0x002fe400078ec0ff */
[----:B------:R-:W-:Y:S02]  /*2240*/  @P0 MOV R2, R4 ;  /* 0x0000000400020202 */ /* 0x000fe40000000f00 */
[----:B------:R-:W-:Y:S01]  /*2250*/  @P0 R2UR UR7, R0 ;  /* 0x00000000000702ca */ /* 0x000fe200000e0000 */
[----:B------:R-:W-:Y:S01]  /*2260*/  VIADD R0, R3, 0x80 ;  /* 0x0000008003007836 */ /* 0x000fe20000000000 */
[----:B------:R-:W-:Y:S02]  /*2270*/  @P0 SHF.R.U32.HI R4, RZ, 0x10, R5 ;  /* 0x00000010ff040819 */ /* 0x000fe40000011605 */
[----:B------:R-:W-:Y:S02]  /*2280*/  @P0 R2UR UR8, R2 ;  /* 0x00000000020802ca */ /* 0x000fe400000e0000 */
[----:B------:R-:W-:-:S02]  /*2290*/  PRMT R0, RZ, 0x654, R0 ;  /* 0x00000654ff007816 */ /* 0x000fc40000000000 */
[----:B------:R-:W-:Y:S02]  /*22a0*/  @P0 R2UR UR4, R4 ;  /* 0x00000000040402ca */ /* 0x000fe400000e0000 */
[----:B------:R1:W-:Y:S03]  /*22b0*/  SYNCS.ARRIVE.TRANS64.RED.A1T0 RZ, [R0+URZ], RZ ;  /* 0x000000ff00ff79a7 */ /* 0x0003e600081004ff */
[----:B------:R-:W-:-:S04]  /*22c0*/  @UP1 UMOV UR37, UR7 ;  /* 0x0000000700251c82 */ /* 0x000fc80008000000 */
[----:B------:R-:W-:-:S04]  /*22d0*/  @UP1 UMOV UR38, UR8 ;  /* 0x0000000800261c82 */ /* 0x000fc80008000000 */
[----:B------:R-:W-:Y:S01]  /*22e0*/  @UP1 UMOV UR36, UR4 ;  /* 0x0000000400241c82 */ /* 0x000fe20008000000 */
[----:B------:R-:W-:Y:S05]  /*22f0*/  BRA.U !UP0, `(.L_x_40) ;  /* 0x0000000108d47547 */ /* 0x000fea000b800000 */
[----:B------:R-:W2:Y:S01]  /*2300*/  LDCU.128 UR12, c[0x0][0xb10] ;  /* 0x00016200ff0c77ac */ /* 0x000ea20008000c00 */
[----:B------:R-:W3:Y:S01]  /*2310*/  LDCU UR29, c[0x0][0xb20] ;  /* 0x00016400ff1d77ac */ /* 0x000ee20008000800 */
[----:B------:R-:W4:Y:S01]  /*2320*/  LDCU UR20, c[0x0][0xb0c] ;  /* 0x00016180ff1477ac */ /* 0x000f220008000800 */
[----:B------:R-:W1:Y:S01]  /*2330*/  LDCU.64 UR10, c[0x0][0xb28] ;  /* 0x00016500ff0a77ac */ /* 0x000e620008000a00 */
[----:B------:R-:W-:Y:S02]  /*2340*/  UISETP.NE.AND UP3, UPT, UR40, 0x1, UPT ;  /* 0x000000012800788c */ /* 0x000fe4000bf65270 */
[----:B--2---:R-:W-:Y:S02]  /*2350*/  UIMAD.WIDE.U32 UR16, UR39, UR15, URZ ;  /* 0x0000000f271072a5 */ /* 0x004fe4000f8e00ff */
[----:B------:R-:W-:Y:S02]  /*2360*/  UIMAD.WIDE.U32 UR8, UR41, UR12, URZ ;  /* 0x0000000c290872a5 */ /* 0x000fe4000f8e00ff */
[----:B------:R-:W-:-:S02]  /*2370*/  UISETP.NE.AND UP0, UPT, UR14, 0x1, UPT ;  /* 0x000000010e00788c */ /* 0x000fc4000bf05270 */
[----:B------:R-:W-:Y:S01]  /*2380*/  UIMAD.WIDE.U32 UR22, UR37, UR15, URZ ;  /* 0x0000000f251672a5 */ /* 0x000fe2000f8e00ff */
[----:B------:R-:W-:Y:S02]  /*2390*/  UMOV UR16, UR17 ;  /* 0x0000001100107c82 */ /* 0x000fe40008000000 */
[----:B------:R-:W-:Y:S01]  /*23a0*/  UMOV UR8, UR9 ;  /* 0x0000000900087c82 */ /* 0x000fe20008000000 */
[----:B---3--:R-:W-:Y:S02]  /*23b0*/  USHF.R.U32.HI UR16, URZ, UR29, UR16 ;  /* 0x0000001dff107299 */ /* 0x008fe40008011610 */
[----:B----4-:R-:W-:Y:S02]  /*23c0*/  UISETP.NE.AND UP2, UPT, UR20, 0x1, UPT ;  /* 0x000000011400788c */ /* 0x010fe4000bf45270 */
[----:B------:R-:W-:Y:S02]  /*23d0*/  USHF.R.U32.HI UR8, URZ, UR13, UR8 ;  /* 0x0000000dff087299 */ /* 0x000fe40008011608 */
[----:B------:R-:W-:-:S02]  /*23e0*/  USEL UR7, UR39, UR16, !UP0 ;  /* 0x0000001027077287 */ /* 0x000fc4000c000000 */
[----:B------:R-:W-:Y:S02]  /*23f0*/  USEL UR8, UR41, UR8, !UP2 ;  /* 0x0000000829087287 */ /* 0x000fe4000d000000 */
[----:B-1----:R-:W-:Y:S01]  /*2400*/  UIMAD.WIDE.U32 UR16, UR7, UR10, URZ ;  /* 0x0000000a071072a5 */ /* 0x002fe2000f8e00ff */
[----:B------:R-:W-:Y:S01]  /*2410*/  UMOV UR4, UR23 ;  /* 0x0000001700047c82 */ /* 0x000fe20008000000 */
[----:B------:R-:W-:Y:S02]  /*2420*/  UIMAD.WIDE.U32 UR18, UR38, UR12, URZ ;  /* 0x0000000c261272a5 */ /* 0x000fe4000f8e00ff */
[----:B------:R-:W-:-:S03]  /*2430*/  UIMAD.WIDE.U32 UR22, UR8, UR10, URZ ;  /* 0x0000000a081672a5 */ /* 0x000fc6000f8e00ff */
[----:B------:R-:W-:Y:S01]  /*2440*/  UMOV UR16, UR17 ;  /* 0x0000001100107c82 */ /* 0x000fe20008000000 */
[----:B------:R-:W-:Y:S02]  /*2450*/  USHF.R.U32.HI UR4, URZ, UR29, UR4 ;  /* 0x0000001dff047299 */ /* 0x000fe40008011604 */
[----:B------:R-:W-:Y:S01]  /*2460*/  @UP3 USHF.R.U32.HI UR7, URZ, UR11, UR16 ;  /* 0x0000000bff073299 */ /* 0x000fe20008011610 */
[----:B------:R-:W-:Y:S01]  /*2470*/  UMOV UR18, UR19 ;  /* 0x0000001300127c82 */ /* 0x000fe20008000000 */
[----:B------:R-:W-:Y:S01]  /*2480*/  UMOV UR22, UR23 ;  /* 0x0000001700167c82 */ /* 0x000fe20008000000 */
[----:B------:R-:W-:Y:S02]  /*2490*/  USHF.R.U32.HI UR13, URZ, UR13, UR18 ;  /* 0x0000000dff0d7299 */ /* 0x000fe40008011612 */
[----:B------:R-:W-:Y:S02]  /*24a0*/  USEL UR4, UR37, UR4, !UP0 ;  /* 0x0000000425047287 */ /* 0x000fe4000c000000 */
[----:B------:R-:W-:-:S02]  /*24b0*/  @UP3 USHF.R.U32.HI UR8, URZ, UR11, UR22 ;  /* 0x0000000bff083299 */ /* 0x000fc40008011616 */
[----:B------:R-:W-:Y:S02]  /*24c0*/  UIMAD UR9, UR40, UR7, URZ ;  /* 0x00000007280972a4 */ /* 0x000fe4000f8e02ff */
[----:B------:R-:W-:Y:S02]  /*24d0*/  USEL UR7, UR38, UR13, !UP2 ;  /* 0x0000000d26077287 */ /* 0x000fe4000d000000 */
[----:B------:R-:W-:Y:S02]  /*24e0*/  UIMAD UR12, UR40, UR8, URZ ;  /* 0x00000008280c72a4 */ /* 0x000fe4000f8e02ff */
[----:B------:R-:W-:Y:S02]  /*24f0*/  UISETP.GE.AND UP0, UPT, UR4, UR9, UPT ;  /* 0x000000090400728c */ /* 0x000fe4000bf06270 */
[----:B------:R-:W-:Y:S02]  /*2500*/  UIMAD.WIDE.U32 UR16, UR4, UR10, URZ ;  /* 0x0000000a041072a5 */ /* 0x000fe4000f8e00ff */
[----:B------:R-:W-:-:S02]  /*2510*/  UISETP.GE.OR UP0, UPT, UR7, UR12, UP0 ;  /* 0x0000000c0700728c */ /* 0x000fc40008706670 */
        /* <DEDUP_REMOVED lines=19> */
.L_x_40:
[----:B------:R-:W2:Y:S02]  /*2650*/  LDCU UR4, c[0x0][0xb30] ;  /* 0x00016600ff0477ac */ /* 0x000ea40008000800 */
[----:B--2---:R-:W-:-:S09]  /*2660*/  UISETP.NE.AND UP0, UPT, UR4, 0x1, UPT ;  /* 0x000000010400788c */ /* 0x004fd2000bf05270 */
[----:B------:R-:W-:Y:S05]  /*2670*/  BRA.U UP0, `(.L_x_41) ;  /* 0x0000000100447547 */ /* 0x000fea000b800000 */
        /* <DEDUP_REMOVED lines=17> */
.L_x_41:
[----:B------:R-:W-:Y:S01]  /*2790*/  VIADD R11, R11, 0x1 ;  /* 0x000000010b0b7836 */ /* 0x000fe20000000000 */
[----:B------:R-:W-:Y:S01]  /*27a0*/  PLOP3.LUT P1, PT, PT, PT, PT, 0x80, 0x8 ;  /* 0x000000000008781c */ /* 0x000fe20003f2f070 */
[----:B------:R-:W-:Y:S02]  /*27b0*/  UIADD3 UR46, UPT, UPT, UR38, UR57, URZ ;  /* 0x00000039262e7290 */ /* 0x000fe4000fffe0ff */
[----:B------:R-:W-:Y:S01]  /*27c0*/  UIADD3 UR45, UPT, UPT, UR37, UR60, URZ ;  /* 0x0000003c252d7290 */ /* 0x000fe2000fffe0ff */
[----:B------:R-:W-:-:S04]  /*27d0*/  ISETP.NE.AND P0, PT, R11, 0x2, PT ;  /* 0x000000020b00780c */ /* 0x000fc80003f05270 */
[----:B-1----:R-:W-:Y:S02]  /*27e0*/  SEL R0, RZ, 0x1, P0 ;  /* 0x00000001ff007807 */ /* 0x002fe40000000000 */
[----:B------:R-:W-:Y:S02]  /*27f0*/  SEL R11, R11, RZ, P0 ;  /* 0x000000ff0b0b7207 */ /* 0x000fe40000000000 */
[----:B------:R-:W-:Y:S01]  /*2800*/  LOP3.LUT R10, R10, R0, RZ, 0x3c, !PT ;  /* 0x000000000a0a7212 */ /* 0x000fe200078e3cff */
[----:B------:R-:W-:Y:S06]  /*2810*/  BRA.U UP1, `(.L_x_42) ;  /* 0xfffffff101307547 */ /* 0x000fec000b83ffff */
[----:B------:R-:W-:Y:S01]  /*2820*/  UIADD3 UR7, UPT, UPT, UR6, 0x28, URZ ;  /* 0x0000002806077890 */ /* 0x000fe2000fffe0ff */
[----:B------:R-:W-:-:S03]  /*2830*/  SHF.L.U32 R2, R12, 0x1f, RZ ;  /* 0x0000001f0c027819 */ /* 0x000fc600000006ff */
[----:B------:R-:W-:-:S09]  /*2840*/  ULEA UR4, UR5, UR7, 0x3 ;  /* 0x0000000705047291 */ /* 0x000fd2000f8e18ff */
[----:B------:R-:W1:Y:S02]  /*2850*/  SYNCS.PHASECHK.TRANS64.TRYWAIT P0, [UR4], R2 ;  /* 0x00000002ff0075a7 */ /* 0x000e640008001104 */
[----:B-1----:R-:W-:Y:S05]  /*2860*/  @!P0 BRA `(.L_x_43) ;  /* 0x0000004000688947 */ /* 0x002fea0003800000 */
.L_x_108:
[----:B------:R-:W-:-:S04]  /*2870*/  UIADD3 UR4, UPT, UPT, UR5, 0x1, URZ ;  /* 0x0000000105047890 */ /* 0x000fc8000fffe0ff */
[----:B------:R-:W-:-:S04]  /*2880*/  UISETP.NE.AND UP0, UPT, UR4, 0x5, UPT ;  /* 0x000000050400788c */ /* 0x000fc8000bf05270 */
[----:B------:R-:W-:Y:S02]  /*2890*/  USEL UR6, URZ, 0x1, UP0 ;  /* 0x00000001ff067887 */ /* 0x000fe40008000000 */
[----:B------:R-:W-:-:S04]  /*28a0*/  USEL UR4, UR4, URZ, UP0 ;  /* 0x000000ff04047287 */ /* 0x000fc80008000000 */
[----:B------:R-:W-:Y:S01]  /*28b0*/  ULEA UR5, UR4, UR7, 0x3 ;  /* 0x0000000704057291 */ /* 0x000fe2000f8e18ff */
[----:B-1----:R-:W-:-:S04]  /*28c0*/  LOP3.LUT R2, R12, UR6, RZ, 0x3c, !PT ;  /* 0x000000060c027c12 */ /* 0x002fc8000f8e3cff */
[----:B------:R-:W-:-:S04]  /*28d0*/  SHF.L.U32 R3, R2, 0x1f, RZ ;  /* 0x0000001f02037819 */ /* 0x000fc800000006ff */
[----:B------:R-:W1:Y:S02]  /*28e0*/  SYNCS.PHASECHK.TRANS64.TRYWAIT P0, [UR5], R3 ;  /* 0x00000003ff0075a7 */ /* 0x000e640008001105 */
[----:B-1----:R-:W-:Y:S05]  /*28f0*/  @!P0 BRA `(.L_x_44) ;  /* 0x00000040005c8947 */ /* 0x002fea0003800000 */
.L_x_110:
[----:B------:R-:W-:-:S04]  /*2900*/  UIADD3 UR4, UPT, UPT, UR4, 0x1, URZ ;  /* 0x0000000104047890 */ /* 0x000fc8000fffe0ff */
[----:B------:R-:W-:-:S04]  /*2910*/  UISETP.NE.AND UP0, UPT, UR4, 0x5, UPT ;  /* 0x000000050400788c */ /* 0x000fc8000bf05270 */
[----:B------:R-:W-:Y:S02]  /*2920*/  USEL UR6, URZ, 0x1, UP0 ;  /* 0x00000001ff067887 */ /* 0x000fe40008000000 */
[----:B------:R-:W-:-:S04]  /*2930*/  USEL UR4, UR4, URZ, UP0 ;  /* 0x000000ff04047287 */ /* 0x000fc80008000000 */
[----:B------:R-:W-:Y:S01]  /*2940*/  ULEA UR5, UR4, UR7, 0x3 ;  /* 0x0000000704057291 */ /* 0x000fe2000f8e18ff */
[----:B------:R-:W-:-:S04]  /*2950*/  LOP3.LUT R2, R2, UR6, RZ, 0x3c, !PT ;  /* 0x0000000602027c12 */ /* 0x000fc8000f8e3cff */
[----:B-1----:R-:W-:-:S04]  /*2960*/  SHF.L.U32 R3, R2, 0x1f, RZ ;  /* 0x0000001f02037819 */ /* 0x002fc800000006ff */
[----:B------:R-:W1:Y:S02]  /*2970*/  SYNCS.PHASECHK.TRANS64.TRYWAIT P0, [UR5], R3 ;  /* 0x00000003ff0075a7 */ /* 0x000e640008001105 */
[----:B-1----:R-:W-:Y:S05]  /*2980*/  @!P0 BRA `(.L_x_45) ;  /* 0x0000004000508947 */ /* 0x002fea0003800000 */
.L_x_112:
        /* <DEDUP_REMOVED lines=9> */
.L_x_114:
[----:B------:R-:W-:-:S04]  /*2a20*/  UIADD3 UR4, UPT, UPT, UR4, 0x1, URZ ;  /* 0x0000000104047890 */ /* 0x000fc8000fffe0ff */
[----:B------:R-:W-:-:S04]  /*2a30*/  UISETP.NE.AND UP0, UPT, UR4, 0x5, UPT ;  /* 0x000000050400788c */ /* 0x000fc8000bf05270 */
[----:B------:R-:W-:Y:S02]  /*2a40*/  USEL UR5, URZ, 0x1, UP0 ;  /* 0x00000001ff057887 */ /* 0x000fe40008000000 */
[----:B------:R-:W-:-:S04]  /*2a50*/  USEL UR4, UR4, URZ, UP0 ;  /* 0x000000ff04047287 */ /* 0x000fc80008000000 */
[----:B------:R-:W-:Y:S01]  /*2a60*/  ULEA UR4, UR4, UR7, 0x3 ;  /* 0x0000000704047291 */ /* 0x000fe2000f8e18ff */
[----:B------:R-:W-:-:S04]  /*2a70*/  LOP3.LUT R2, R2, UR5, RZ, 0x3c, !PT ;  /* 0x0000000502027c12 */ /* 0x000fc8000f8e3cff */
[----:B------:R-:W-:Y:S01]  /*2a80*/  SHF.L.U32 R2, R2, 0x1f, RZ ;  /* 0x0000001f02027819 */ /* 0x000fe200000006ff */
[----:B-1----:R-:W-:-:S07]  /*2a90*/  IMAD.U32 R0, RZ, RZ, UR4 ;  /* 0x00000004ff007e24 */ /* 0x002fce000f8e00ff */
.L_x_47:
[----:B-1----:R1:W2:Y:S02]  /*2aa0*/  SYNCS.PHASECHK.TRANS64.TRYWAIT P0, [R0+URZ], R2 ;  /* 0x00000002000075a7 */ /* 0x0022a400080011ff */
[----:B--2---:R-:W-:Y:S05]  /*2ab0*/  @!P0 NANOSLEEP.SYNCS 0x989680 ;  /* 0x009896800000895d */ /* 0x004fea0003900000 */
[----:B------:R-:W2:Y:S02]  /*2ac0*/  @!P0 SYNCS.PHASECHK.TRANS64 P0, [R0+URZ], R2 ;  /* 0x00000002000085a7 */ /* 0x000ea400080010ff */
[----:B--2---:R-:W-:Y:S05]  /*2ad0*/  @P0 EXIT ;  /* 0x000000000000094d */ /* 0x004fea0003800000 */
[----:B------:R-:W-:Y:S05]  /*2ae0*/  BRA `(.L_x_47) ;  /* 0xfffffffc00ec7947 */ /* 0x000fea000383ffff */
.L_x_22:
[----:B------:R-:W-:-:S04]  /*2af0*/  UISETP.NE.AND UP0, UPT, UR48, URZ, UPT ;  /* 0x000000ff3000728c */ /* 0x000fc8000bf05270 */
[----:B------:R-:W-:-:S09]  /*2b00*/  UISETP.NE.OR UP0, UPT, UR22, 0x1, UP0 ;  /* 0x000000011600788c */ /* 0x000fd20008705670 */
[----:B------:R-:W-:Y:S05]  /*2b10*/  BRA.U UP0, `(.L_x_48) ;  /* 0x0000000500487547 */ /* 0x000fea000b800000 */
[----:B------:R-:W-:Y:S01]  /*2b20*/  ISETP.GE.U32.AND P2, PT, R0, 0x4, PT ;  /* 0x000000040000780c */ /* 0x000fe20003f46070 */
[----:B------:R-:W-:Y:S01]  /*2b30*/  IMAD.MOV.U32 R12, RZ, RZ, 0x1 ;  /* 0x00000001ff0c7424 */ /* 0x000fe200078e00ff */
[----:B------:R-:W-:Y:S02]  /*2b40*/  CS2R R10, SRZ ;  /* 0x00000000000a7805 */ /* 0x000fe4000001ff00 */
[----:B------:R-:W-:Y:S01]  /*2b50*/  CS2R R8, SRZ ;  /* 0x0000000000087805 */ /* 0x000fe2000001ff00 */
[----:B------:R-:W-:Y:S01]  /*2b60*/  UMOV UR6, 0x400 ;  /* 0x0000040000067882 */ /* 0x000fe20000000000 */
[----:B------:R-:W-:Y:S01]  /*2b70*/  UMOV UR5, URZ ;  /* 0x000000ff00057c82 */ /* 0x000fe20008000000 */
[----:B------:R-:W-:-:S12]  /*2b80*/  ULEA UR6, UR48, UR6, 0x18 ;  /* 0x0000000630067291 */ /* 0x000fd8000f8ec0ff */
.L_x_52:
[----:B------:R-:W-:Y:S02]  /*2b90*/  LEA R2, R8, UR6, 0x3 ;  /* 0x0000000608027c11 */ /* 0x000fe4000f8e18ff */
[----:B------:R-:W-:-:S03]  /*2ba0*/  SHF.L.U32 R4, R9, 0x1f, RZ ;  /* 0x0000001f09047819 */ /* 0x000fc600000006ff */
[----:B------:R-:W-:Y:S01]  /*2bb0*/  VIADD R5, R2, 0xe0 ;  /* 0x000000e002057836 */ /* 0x000fe20000000000 */
[----:B------:R-:W2:Y:S02]  /*2bc0*/  SYNCS.PHASECHK.TRANS64.TRYWAIT P0, [R2+URZ+0xd0], R4 ;  /* 0x0000d004020075a7 */ /* 0x000ea400080011ff */
[----:B--2---:R-:W-:Y:S05]  /*2bd0*/  @!P0 BRA `(.L_x_49) ;  /* 0x0000003c00ec8947 */ /* 0x004fea0003800000 */
.L_x_115:
[----:B------:R-:W-:Y:S01]  /*2be0*/  ULEA UR4, UR5, UR6, 0x3 ;  /* 0x0000000605047291 */ /* 0x000fe2000f8e18ff */
[----:B--2---:R-:W-:Y:S01]  /*2bf0*/  PRMT R2, RZ, 0x654, R5 ;  /* 0x00000654ff027816 */ /* 0x004fe20000000005 */
[----:B------:R-:W-:Y:S01]  /*2c00*/  @!P2 IMAD.MOV.U32 R4, RZ, RZ, 0x10 ;  /* 0x00000010ff04a424 */ /* 0x000fe200078e00ff */
[----:B------:R-:W-:Y:S01]  /*2c10*/  SHF.L.U32 R5, R12, 0x1f, RZ ;  /* 0x0000001f0c057819 */ /* 0x000fe200000006ff */
[----:B------:R-:W-:Y:S01]  /*2c20*/  UIADD3 UR7, UPT, UPT, UR4, 0x70, URZ ;  /* 0x0000007004077890 */ /* 0x000fe2000fffe0ff */
[----:B------:R2:W-:Y:S05]  /*2c30*/  SYNCS.ARRIVE.TRANS64.RED.A1T0 RZ, [R2+URZ], RZ ;  /* 0x000000ff02ff79a7 */ /* 0x0005ea00081004ff */
[----:B------:R-:W-:Y:S01]  /*2c40*/  IMAD.U32 R6, RZ, RZ, UR7 ;  /* 0x00000007ff067e24 */ /* 0x000fe2000f8e00ff */
[----:B------:R-:W3:Y:S04]  /*2c50*/  SYNCS.PHASECHK.TRANS64.TRYWAIT P0, [UR4+0x80], R5 ;  /* 0x00008005ff0075a7 */ /* 0x000ee80008001104 */
[----:B------:R-:W-:Y:S01]  /*2c60*/  PRMT R6, R0, 0x654, R6 ;  /* 0x0000065400067816 */ /* 0x000fe20000000006 */
[----:B--23--:R-:W-:Y:S06]  /*2c70*/  @!P0 BRA `(.L_x_50) ;  /* 0x0000003c00d88947 */ /* 0x00cfec0003800000 */
.L_x_117:
[----:B------:R-:W-:Y:S01]  /*2c80*/  ULEA UR8, UR5, UR6, 0x4 ;  /* 0x0000000605087291 */ /* 0x000fe2000f8e20ff */
[----:B------:R-:W-:Y:S01]  /*2c90*/  SEL R3, R6, R3, !P2 ;  /* 0x0000000306037207 */ /* 0x000fe20005000000 */
[----:B------:R-:W-:Y:S01]  /*2ca0*/  UIADD3 UR9, UPT, UPT, UR4, 0x70, URZ ;  /* 0x0000007004097890 */ /* 0x000fe2000fffe0ff */
[----:B--2---:R-:W-:Y:S01]  /*2cb0*/  LEA R2, R11, UR6, 0x3 ;  /* 0x000000060b027c11 */ /* 0x004fe2000f8e18ff */
[----:B------:R-:W-:Y:S01]  /*2cc0*/  UIADD3 UR8, UPT, UPT, UR8, 0x100, URZ ;  /* 0x0000010008087890 */ /* 0x000fe2000fffe0ff */
[----:B------:R2:W-:Y:S01]  /*2cd0*/  @!P2 SYNCS.ARRIVE.TRANS64.RED RZ, [R3+URZ], R4 ;  /* 0x0000000403ffa9a7 */ /* 0x0005e200080004ff */
[----:B------:R-:W-:Y:S01]  /*2ce0*/  UIADD3 UR4, UPT, UPT, UR5, 0x1, URZ ;  /* 0x0000000105047890 */ /* 0x000fe2000fffe0ff */
[----:B------:R-:W-:-:S03]  /*2cf0*/  VIADD R8, R8, 0x1 ;  /* 0x0000000108087836 */ /* 0x000fc60000000000 */
[----:B------:R-:W-:Y:S02]  /*2d00*/  UISETP.NE.AND UP0, UPT, UR4, 0x2, UPT ;  /* 0x000000020400788c */ /* 0x000fe4000bf05270 */
[----:B------:R-:W-:Y:S01]  /*2d10*/  ISETP.NE.AND P0, PT, R8, 0x2, PT ;  /* 0x000000020800780c */ /* 0x000fe20003f05270 */
[----:B------:R-:W-:Y:S06]  /*2d20*/  UGETNEXTWORKID.BROADCAST [UR8], [UR9] ;  /* 0x00000000080073ca */ /* 0x000fec0008000100 */
[----:B------:R-:W-:Y:S02]  /*2d30*/  USEL UR7, URZ, 0x1, UP0 ;  /* 0x00000001ff077887 */ /* 0x000fe40008000000 */
[----:B------:R-:W-:-:S04]  /*2d40*/  USEL UR5, UR4, URZ, UP0 ;  /* 0x000000ff04057287 */ /* 0x000fc80008000000 */
[----:B------:R-:W-:Y:S02]  /*2d50*/  LOP3.LUT R12, R12, UR7, RZ, 0x3c, !PT ;  /* 0x000000070c0c7c12 */ /* 0x000fe4000f8e3cff */
[----:B--2---:R-:W-:-:S04]  /*2d60*/  SHF.L.U32 R4, R10, 0x1f, RZ ;  /* 0x0000001f0a047819 */ /* 0x004fc800000006ff */
[----:B------:R-:W2:Y:S02]  /*2d70*/  SYNCS.PHASECHK.TRANS64.TRYWAIT P1, [R2+URZ+0x70], R4 ;  /* 0x00007004020075a7 */ /* 0x000ea400080211ff */
[----:B--2---:R-:W-:Y:S05]  /*2d80*/  @!P1 BRA `(.L_x_51) ;  /* 0x0000003c00ac9947 */ /* 0x004fea0003800000 */
.L_x_118:
[C---:B--2---:R-:W-:Y:S01]  /*2d90*/  LEA R4, R11.reuse, UR6, 0x4 ;  /* 0x000000060b047c11 */ /* 0x044fe2000f8e20ff */
[----:B------:R-:W-:Y:S01]  /*2da0*/  VIADD R2, R2, 0x80 ;  /* 0x0000008002027836 */ /* 0x000fe20000000000 */
[----:B------:R-:W-:Y:S01]  /*2db0*/  SEL R8, R8, RZ, P0 ;  /* 0x000000ff08087207 */ /* 0x000fe20000000000 */
[----:B------:R-:W-:-:S03]  /*2dc0*/  VIADD R11, R11, 0x1 ;  /* 0x000000010b0b7836 */ /* 0x000fc60000000000 */
[----:B------:R-:W2:Y:S01]  /*2dd0*/  LDS.128 R4, [R4+0x100] ;  /* 0x0001000004047984 */ /* 0x000ea20000000c00 */
[----:B------:R-:W-:Y:S02]  /*2de0*/  PRMT R2, RZ, 0x654, R2 ;  /* 0x00000654ff027816 */ /* 0x000fe40000000002 */
[C---:B------:R-:W-:Y:S01]  /*2df0*/  ISETP.NE.AND P1, PT, R11.reuse, 0x2, PT ;  /* 0x000000020b00780c */ /* 0x040fe20003f25270 */
[----:B------:R-:W-:Y:S01]  /*2e00*/  @!PT LDS RZ, [RZ] ;  /* 0x00000000fffff984 */ /* 0x000fe20000000800 */
[----:B------:R-:W-:Y:S01]  /*2e10*/  @!PT LDS RZ, [RZ] ;  /* 0x00000000fffff984 */ /* 0x000fe20000000800 */
[----:B------:R-:W-:Y:S01]  /*2e20*/  @!PT LDS RZ, [RZ] ;  /* 0x00000000fffff984 */ /* 0x000fe20000000800 */
[----:B------:R-:W-:Y:S01]  /*2e30*/  @!PT LDS RZ, [RZ] ;  /* 0x00000000fffff984 */ /* 0x000fe20000000800 */
[----:B------:R3:W-:Y:S06]  /*2e40*/  MEMBAR.ALL.CTA ;  /* 0x0000000000007992 */ /* 0x0007ec0000008000 */
[----:B---3--:R-:W3:Y:S01]  /*2e50*/  FENCE.VIEW.ASYNC.S ;  /* 0x00000000000073c6 */ /* 0x008ee20000000000 */
[----:B------:R-:W-:Y:S01]  /*2e60*/  SEL R11, R11, RZ, P1 ;  /* 0x000000ff0b0b7207 */ /* 0x000fe20000800000 */
[----:B---3--:R3:W-:Y:S01]  /*2e70*/  SYNCS.ARRIVE.TRANS64.RED.A1T0 RZ, [R2+URZ], RZ ;  /* 0x000000ff02ff79a7 */ /* 0x0087e200081004ff */
[----:B--2---:R-:W-:-:S02]  /*2e80*/  LOP3.LUT P3, RZ, R6, 0x1, RZ, 0xc0, !PT ;  /* 0x0000000106ff7812 */ /* 0x004fc4000786c0ff */
[----:B------:R-:W-:-:S04]  /*2e90*/  SEL R4, RZ, 0x1, P1 ;  /* 0x00000001ff047807 */ /* 0x000fc80000800000 */
[----:B------:R-:W-:Y:S02]  /*2ea0*/  LOP3.LUT R10, R10, R4, RZ, 0x3c, !PT ;  /* 0x000000040a0a7212 */ /* 0x000fe400078e3cff */
[----:B---3--:R-:W-:-:S04]  /*2eb0*/  SEL R2, RZ, 0x1, P0 ;  /* 0x00000001ff027807 */ /* 0x008fc80000000000 */
[----:B------:R-:W-:Y:S01]  /*2ec0*/  LOP3.LUT R9, R9, R2, RZ, 0x3c, !PT ;  /* 0x0000000209097212 */ /* 0x000fe200078e3cff */
[----:B------:R-:W-:Y:S06]  /*2ed0*/  @P3 BRA `(.L_x_52) ;  /* 0xfffffffc002c3947 */ /* 0x000fec000383ffff */
[----:B------:R-:W-:Y:S01]  /*2ee0*/  ULEA UR4, UR5, UR6, 0x3 ;  /* 0x0000000605047291 */ /* 0x000fe2000f8e18ff */
[----:B------:R-:W-:-:S08]  /*2ef0*/  SHF.L.U32 R2, R12, 0x1f, RZ ;  /* 0x0000001f0c027819 */ /* 0x000fd000000006ff */
[----:B------:R-:W2:Y:S02]  /*2f00*/  SYNCS.PHASECHK.TRANS64 P0, [UR4+0x80], R2 ;  /* 0x00008002ff0075a7 */ /* 0x000ea40008001004 */
[----:B--2---:R-:W-:Y:S05]  /*2f10*/  @P0 BRA `(.L_x_53) ;  /* 0x0000000000080947 */ /* 0x004fea0003800000 */
[----:B------:R-:W2:Y:S02]  /*2f20*/  SYNCS.PHASECHK.TRANS64.TRYWAIT P0, [UR4+0x80], R2 ;  /* 0x00008002ff0075a7 */ /* 0x000ea40008001104 */
[----:B--2---:R-:W-:Y:S05]  /*2f30*/  @!P0 BRA `(.L_x_54) ;  /* 0x0000003c00548947 */ /* 0x004fea0003800000 */
.L_x_53:
[----:B------:R-:W-:-:S04]  /*2f40*/  UIADD3 UR7, UPT, UPT, UR5, 0x1, URZ ;  /* 0x0000000105077890 */ /* 0x000fc8000fffe0ff */
[----:B------:R-:W-:-:S04]  /*2f50*/  UISETP.NE.AND UP0, UPT, UR7, 0x2, UPT ;  /* 0x000000020700788c */ /* 0x000fc8000bf05270 */
[----:B------:R-:W-:Y:S02]  /*2f60*/  USEL UR8, URZ, 0x1, UP0 ;  /* 0x00000001ff087887 */ /* 0x000fe40008000000 */
[----:B------:R-:W-:-:S04]  /*2f70*/  USEL UR7, UR7, URZ, UP0 ;  /* 0x000000ff07077287 */ /* 0x000fc80008000000 */
[----:B------:R-:W-:Y:S01]  /*2f80*/  ULEA UR7, UR7, UR6, 0x3 ;  /* 0x0000000607077291 */ /* 0x000fe2000f8e18ff */
[----:B--2---:R-:W-:-:S04]  /*2f90*/  LOP3.LUT R2, R12, UR8, RZ, 0x3c, !PT ;  /* 0x000000080c027c12 */ /* 0x004fc8000f8e3cff */
[----:B------:R-:W-:-:S04]  /*2fa0*/  SHF.L.U32 R0, R2, 0x1f, RZ ;  /* 0x0000001f02007819 */ /* 0x000fc800000006ff */
[----:B------:R-:W2:Y:S02]  /*2fb0*/  SYNCS.PHASECHK.TRANS64 P0, [UR7+0x80], R0 ;  /* 0x00008000ff0075a7 */ /* 0x000ea40008001007 */
[----:B-12---:R-:W-:Y:S05]  /*2fc0*/  @P0 EXIT ;  /* 0x000000000000094d */ /* 0x006fea0003800000 */
[----:B------:R-:W-:Y:S02]  /*2fd0*/  SHF.L.U32 R2, R2, 0x1f, RZ ;  /* 0x0000001f02027819 */ /* 0x000fe400000006ff */
[----:B------:R-:W-:-:S07]  /*2fe0*/  MOV R0, UR7 ;  /* 0x0000000700007c02 */ /* 0x000fce0008000f00 */
.L_x_55:
[----:B-1----:R1:W2:Y:S02]  /*2ff0*/  SYNCS.PHASECHK.TRANS64.TRYWAIT P0, [R0+URZ+0x80], R2 ;  /* 0x00008002000075a7 */ /* 0x0022a400080011ff */
[----:B--2---:R-:W-:Y:S05]  /*3000*/  @!P0 NANOSLEEP.SYNCS 0x989680 ;  /* 0x009896800000895d */ /* 0x004fea0003900000 */
[----:B------:R-:W2:Y:S02]  /*3010*/  @!P0 SYNCS.PHASECHK.TRANS64 P0, [R0+URZ+0x80], R2 ;  /* 0x00008002000085a7 */ /* 0x000ea400080010ff */
[----:B--2---:R-:W-:Y:S05]  /*3020*/  @P0 EXIT ;  /* 0x000000000000094d */ /* 0x004fea0003800000 */
[----:B------:R-:W-:Y:S05]  /*3030*/  BRA `(.L_x_55) ;  /* 0xfffffffc00ec7947 */ /* 0x000fea000383ffff */
.L_x_48:
[----:B------:R-:W-:Y:S05]  /*3040*/  BRA.U UP4, `(.L_x_56) ;  /* 0x0000000d04807547 */ /* 0x000fea000b800000 */
[----:B------:R-:W-:Y:S01]  /*3050*/  UMOV UR4, 0x40 ;  /* 0x0000004000047882 */ /* 0x000fe20000000000 */
[----:B------:R-:W-:Y:S01]  /*3060*/  NOP ;  /* 0x0000000000007918 */ /* 0x000fe20000000000 */
[----:B------:R-:W-:Y:S01]  /*3070*/  ULEA UR5, UR48, UR4, 0x18 ;  /* 0x0000000430057291 */ /* 0x000fe2000f8ec0ff */
[----:B------:R-:W-:Y:S02]  /*3080*/  UMOV UR6, 0x400 ;  /* 0x0000040000067882 */ /* 0x000fe40000000000 */
[----:B------:R-:W-:-:S06]  /*3090*/  ULEA UR6, UR48, UR6, 0x18 ;  /* 0x0000000630067291 */ /* 0x000fcc000f8ec0ff */
[----:B------:R-:W2:Y:S02]  /*30a0*/  LDS.U8 R0, [UR5+0x1c] ;  /* 0x00001c05ff007984 */ /* 0x000ea40008000000 */
[----:B--2---:R-:W-:-:S13]  /*30b0*/  ISETP.NE.AND P0, PT, R0, RZ, PT ;  /* 0x000000ff0000720c */ /* 0x004fda0003f05270 */
[----:B------:R-:W-:Y:S05]  /*30c0*/  @P0 BRA `(.L_x_57) ;  /* 0x0000000000580947 */ /* 0x000fea0003800000 */
[----:B------:R-:W-:-:S13]  /*30d0*/  ELECT P0, URZ, PT ;  /* 0x0000000000ff782f */ /* 0x000fda0003800000 */
[----:B------:R-:W-:Y:S05]  /*30e0*/  @!P0 BRA `(.L_x_58) ;  /* 0x0000000000608947 */ /* 0x000fea0003800000 */
[----:B------:R-:W-:Y:S01]  /*30f0*/  UMOV UR4, 0x10 ;  /* 0x0000001000047882 */ /* 0x000fe20000000000 */
[----:B------:R-:W-:Y:S01]  /*3100*/  HFMA2 R0, -RZ, RZ, 0, 5.9604644775390625e-08 ;  /* 0x00000001ff007431 */ /* 0x000fe200000001ff */
[----:B------:R-:W-:-:S03]  /*3110*/  MOV R3, 0xffff ;  /* 0x0000ffff00037802 */ /* 0x000fc60000000f00 */
[----:B------:R-:W-:Y:S04]  /*3120*/  DEPBAR.LE SB2, 0x36 ;  /* 0x0000ad800000791a */ /* 0x000fe80000000000 */
[----:B------:R-:W2:Y:S02]  /*3130*/  UTCATOMSWS.FIND_AND_SET.ALIGN UP0, UR4, UR4 ;  /* 0x00000004000475e3 */ /* 0x000ea40008000800 */
[----:B--2---:R-:W-:Y:S01]  /*3140*/  MOV R4, UR4 ;  /* 0x0000000400047c02 */ /* 0x004fe20008000f00 */
[----:B------:R-:W-:Y:S06]  /*3150*/  BRA.U UP0, `(.L_x_59) ;  /* 0x0000000100187547 */ /* 0x000fec000b800000 */
.L_x_60:
[----:B------:R-:W-:Y:S05]  /*3160*/  NANOSLEEP 0x64 ;  /* 0x000000640000795d */ /* 0x000fea0003800000 */
[----:B------:R-:W-:-:S05]  /*3170*/  UMOV UR4, 0x10 ;  /* 0x0000001000047882 */ /* 0x000fca0000000000 */
[----:B------:R-:W-:Y:S04]  /*3180*/  DEPBAR.LE SB2, 0x36 ;  /* 0x0000ad800000791a */ /* 0x000fe80000000000 */
[----:B------:R-:W2:Y:S02]  /*3190*/  UTCATOMSWS.FIND_AND_SET.ALIGN UP0, UR4, UR4 ;  /* 0x00000004000475e3 */ /* 0x000ea40008000800 */
[----:B--2---:R-:W-:Y:S01]  /*31a0*/  MOV R4, UR4 ;  /* 0x0000000400047c02 */ /* 0x004fe20008000f00 */
[----:B------:R-:W-:Y:S05]  /*31b0*/  BRA.U !UP0, `(.L_x_60) ;  /* 0xfffffffd08e87547 */ /* 0x000fea000b83ffff */
.L_x_59:
[-C--:B------:R-:W-:Y:S02]  /*31c0*/  SHF.L.U32 R3, R3, R4.reuse, RZ ;  /* 0x0000000403037219 */ /* 0x080fe400000006ff */
[----:B------:R-:W-:Y:S01]  /*31d0*/  SHF.L.U32 R0, R0, R4, RZ ;  /* 0x0000000400007219 */ /* 0x000fe200000006ff */
[----:B------:R-:W-:Y:S02]  /*31e0*/  IMAD.SHL.U32 R4, R4, 0x20, RZ ;  /* 0x0000002004047824 */ /* 0x000fe400078e00ff */
[----:B------:R2:W-:Y:S04]  /*31f0*/  ATOMS.OR RZ, [UR5+0x14], R3 ;  /* 0x00001403ffff798c */ /* 0x0005e8000b000005 */
[----:B------:R2:W-:Y:S04]  /*3200*/  ATOMS.OR RZ, [UR5+0x18], R0 ;  /* 0x00001800ffff798c */ /* 0x0005e8000b000005 */
[----:B------:R2:W-:Y:S01]  /*3210*/  STS [UR6+0x120], R4 ;  /* 0x00012004ff007988 */ /* 0x0005e20008000806 */
[----:B------:R-:W-:Y:S05]  /*3220*/  BRA `(.L_x_58) ;  /* 0x0000000000107947 */ /* 0x000fea0003800000 */
.L_x_57:
[----:B------:R-:W-:Y:S02]  /*3230*/  MOV R0, 0xffffffff ;  /* 0xffffffff00007802 */ /* 0x000fe40000000f00 */
[----:B------:R-:W-:-:S03]  /*3240*/  MOV R4, 0x3270 ;  /* 0x0000327000047802 */ /* 0x000fc60000000f00 */
[----:B------:R2:W-:Y:S04]  /*3250*/  STS [UR6+0x120], R0 ;  /* 0x00012000ff007988 */ /* 0x0005e80008000806 */
[----:B-12--5:R-:W-:Y:S05]  /*3260*/  CALL.REL.NOINC `($__internal_1_$__cuda_sm10x_tcgen05_guardrail_trap_phase_invalid_during_alloc) ;  /* 0x0000003c00d47944 */ /* 0x026fea0003c00000 */
.L_x_58:
[----:B------:R-:W-:Y:S05]  /*3270*/  WARPSYNC.ALL ;  /* 0x0000000000007948 */ /* 0x000fea0003800000 */
[----:B------:R-:W3:Y:S01]  /*3280*/  S2UR UR4, SR_CgaCtaId ;  /* 0x00000000000479c3 */ /* 0x000ee20000008800 */
[----:B------:R-:W-:Y:S01]  /*3290*/  UMOV UR13, 0x400 ;  /* 0x00000400000d7882 */ /* 0x000fe20000000000 */
[----:B------:R-:W-:-:S06]  /*32a0*/  NOP ;  /* 0x0000000000007918 */ /* 0x000fcc0000000000 */
[----:B------:R-:W-:Y:S06]  /*32b0*/  BAR.ARV 0x6, 0xa0 ;  /* 0x0182800000007b1d */ /* 0x000fec0000002000 */
[----:B------:R-:W4:Y:S01]  /*32c0*/  LDCU UR5, c[0x0][0x38c] ;  /* 0x00007180ff0577ac */ /* 0x000f220008000800 */
[----:B------:R-:W-:Y:S01]  /*32d0*/  LOP3.LUT R2, R2, 0xffff, RZ, 0xc0, !PT ;  /* 0x0000ffff02027812 */ /* 0x000fe200078ec0ff */
[----:B------:R-:W-:Y:S01]  /*32e0*/  IMAD.MOV.U32 R11, RZ, RZ, 0x1 ;  /* 0x00000001ff0b7424 */ /* 0x000fe200078e00ff */
[----:B------:R-:W-:Y:S01]  /*32f0*/  CS2R R8, SRZ ;  /* 0x0000000000087805 */ /* 0x000fe2000001ff00 */
[----:B------:R-:W1:Y:S01]  /*3300*/  LDCU UR8, c[0x0][0x38c] ;  /* 0x00007180ff0877ac */ /* 0x000e620008000800 */
[----:B------:R-:W-:Y:S01]  /*3310*/  R2UR UR15, R2 ;  /* 0x00000000020f72ca */ /* 0x000fe200000e0000 */
[----:B------:R-:W-:Y:S01]  /*3320*/  IMAD.MOV.U32 R10, RZ, RZ, RZ ;  /* 0x000000ffff0a7224 */ /* 0x000fe200078e00ff */
[----:B------:R-:W-:Y:S01]  /*3330*/  UMOV UR18, URZ ;  /* 0x000000ff00127c82 */ /* 0x000fe20008000000 */
[----:B------:R-:W-:Y:S01]  /*3340*/  UMOV UR10, URZ ;  /* 0x000000ff000a7c82 */ /* 0x000fe20008000000 */
[----:B---3--:R-:W-:Y:S01]  /*3350*/  ULEA UR13, UR4, UR13, 0x18 ;  /* 0x0000000d040d7291 */ /* 0x008fe2000f8ec0ff */
[----:B------:R-:W-:Y:S01]  /*3360*/  UMOV UR20, 0x0 ;  /* 0x0000000000147882 */ /* 0x000fe20000000000 */
[----:B------:R-:W-:-:S02]  /*3370*/  UMOV UR21, 0x4100490 ;  /* 0x0410049000157882 */ /* 0x000fc40000000000 */
[----:B------:R-:W-:Y:S02]  /*3380*/  UIADD3 UR6, UPT, UPT, UR13, 0x2400, URZ ;  /* 0x000024000d067890 */ /* 0x000fe4000fffe0ff */
[----:B------:R-:W-:Y:S02]  /*3390*/  UIADD3 UR7, UPT, UPT, UR13, 0x4c00, URZ ;  /* 0x00004c000d077890 */ /* 0x000fe4000fffe0ff */
[----:B----4-:R-:W-:Y:S01]  /*33a0*/  UIADD3 UR5, UPT, UPT, UR5, 0x1f, URZ ;  /* 0x0000001f05057890 */ /* 0x010fe2000fffe0ff */
[----:B--2---:R-:W2:Y:S01]  /*33b0*/  LDS R0, [UR13+0x120] ;  /* 0x0001200dff007984 */ /* 0x004ea20008000800 */
[----:B------:R-:W-:Y:S02]  /*33c0*/  USHF.R.U32.HI UR6, URZ, 0x4, UR6 ;  /* 0x00000004ff067899 */ /* 0x000fe40008011606 */
[----:B------:R-:W-:Y:S02]  /*33d0*/  USHF.R.S32.HI UR4, URZ, 0x1f, UR5 ;  /* 0x0000001fff047899 */ /* 0x000fe40008011405 */
[----:B------:R-:W-:-:S02]  /*33e0*/  ULOP3.LUT UR6, UR6, 0x3fff, URZ, 0xc0, !UPT ;  /* 0x00003fff06067892 */ /* 0x000fc4000f8ec0ff */
[----:B------:R-:W-:Y:S02]  /*33f0*/  ULEA.HI UR4, UR4, UR5, URZ, 0x5 ;  /* 0x0000000504047291 */ /* 0x000fe4000f8f28ff */
[----:B------:R-:W-:Y:S02]  /*3400*/  USHF.R.U32.HI UR5, URZ, 0x4, UR7 ;  /* 0x00000004ff057899 */ /* 0x000fe40008011607 */
[----:B------:R-:W-:Y:S02]  /*3410*/  USHF.R.S32.HI UR22, URZ, 0x5, UR4 ;  /* 0x00000005ff167899 */ /* 0x000fe40008011404 */
[----:B------:R-:W-:Y:S02]  /*3420*/  ULOP3.LUT UR5, UR5, 0x3fff, URZ, 0xc0, !UPT ;  /* 0x00003fff05057892 */ /* 0x000fe4000f8ec0ff */
[----:B------:R-:W-:Y:S02]  /*3430*/  UISETP.LT.AND UP0, UPT, UR22, 0x1, UPT ;  /* 0x000000011600788c */ /* 0x000fe4000bf01270 */
[----:B------:R-:W-:-:S02]  /*3440*/  ULOP3.LUT UR16, UR6, 0x10000, URZ, 0xfc, !UPT ;  /* 0x0001000006107892 */ /* 0x000fc4000f8efcff */
[----:B------:R-:W-:Y:S02]  /*3450*/  USEL UR23, UR22, 0x1, !UP0 ;  /* 0x0000000116177887 */ /* 0x000fe4000c000000 */
[----:B------:R-:W-:Y:S02]  /*3460*/  ULOP3.LUT UR17, UR5, 0x10000, URZ, 0xfc, !UPT ;  /* 0x0001000005117892 */ /* 0x000fe4000f8efcff */
[----:B------:R-:W-:Y:S02]  /*3470*/  UIADD3 UR23, UPT, UPT, -UR23, URZ, URZ ;  /* 0x000000ff17177290 */ /* 0x000fe4000fffe1ff */
[----:B-1----:R-:W-:Y:S01]  /*3480*/  UISETP.GE.AND UP4, UPT, UR8, 0x1, UPT ;  /* 0x000000010800788c */ /* 0x002fe2000bf86270 */
[----:B--2---:R-:W-:-:S15]  /*3490*/  R2UR UR24, R0 ;  /* 0x00000000001872ca */ /* 0x004fde00000e0000 */
.L_x_67:
[----:B------:R-:W-:Y:S02]  /*34a0*/  LEA R0, R10, UR13, 0x3 ;  /* 0x0000000d0a007c11 */ /* 0x000fe4000f8e18ff */
[----:B------:R-:W-:Y:S02]  /*34b0*/  SHF.L.U32 R2, R9, 0x1f, RZ ;  /* 0x0000001f09027819 */ /* 0x000fe400000006ff */
[----:B------:R-:W-:Y:S01]  /*34c0*/  PLOP3.LUT P0, PT, PT, PT, UP4, 0x80, 0x8 ;  /* 0x000000000008781c */ /* 0x000fe20003f0f048 */
[----:B------:R-:W-:Y:S01]  /*34d0*/  VIADD R3, R0, 0x80 ;  /* 0x0000008000037836 */ /* 0x000fe20000000000 */
[----:B-1----:R-:W1:Y:S02]  /*34e0*/  SYNCS.PHASECHK.TRANS64.TRYWAIT P1, [R0+URZ+0x70], R2 ;  /* 0x00007002000075a7 */ /* 0x002e6400080211ff */
[----:B-1-3--:R-:W-:Y:S09]  /*34f0*/  @!P1 BRA `(.L_x_61) ;  /* 0x0000003400fc9947 */ /* 0x00aff20003800000 */
.L_x_120:
[----:B------:R-:W-:Y:S01]  /*3500*/  LEA R4, R10, UR13, 0x4 ;  /* 0x0000000d0a047c11 */ /* 0x000fe2000f8e20ff */
[----:B------:R-:W-:Y:S01]  /*3510*/  @UP4 ULEA UR4, UR10, UR13, 0x3 ;  /* 0x0000000d0a044291 */ /* 0x000fe2000f8e18ff */
[----:B------:R-:W-:Y:S01]  /*3520*/  PLOP3.LUT P2, PT, PT, PT, PT, 0x80, 0x8 ;  /* 0x000000000008781c */ /* 0x000fe20003f4f070 */
[----:B------:R-:W-:Y:S01]  /*3530*/  ULEA UR19, UR18, UR13, 0x3 ;  /* 0x0000000d12137291 */ /* 0x000fe2000f8e18ff */
[----:B------:R-:W-:Y:S02]  /*3540*/  PRMT R3, RZ, 0x654, R3 ;  /* 0x00000654ff037816 */ /* 0x000fe40000000003 */
[----:B------:R-:W2:Y:S01]  /*3550*/  LDS.128 R4, [R4+0x100] ;  /* 0x0001000004047984 */ /* 0x000ea20000000c00 */
[----:B-1----:R-:W-:Y:S02]  /*3560*/  @P0 SHF.L.U32 R2, R8, 0x1f, RZ ;  /* 0x0000001f08020819 */ /* 0x002fe400000006ff */
[----:B------:R-:W-:Y:S01]  /*3570*/  SHF.L.U32 R0, R11, 0x1f, RZ ;  /* 0x0000001f0b007819 */ /* 0x000fe200000006ff */
[----:B------:R-:W-:Y:S01]  /*3580*/  @!PT LDS RZ, [RZ] ;  /* 0x00000000fffff984 */ /* 0x000fe20000000800 */
[----:B------:R-:W-:Y:S01]  /*3590*/  @!PT LDS RZ, [RZ] ;  /* 0x00000000fffff984 */ /* 0x000fe20000000800 */
[----:B------:R-:W-:Y:S01]  /*35a0*/  @!PT LDS RZ, [RZ] ;  /* 0x00000000fffff984 */ /* 0x000fe20000000800 */
[----:B------:R-:W-:Y:S01]  /*35b0*/  @!PT LDS RZ, [RZ] ;  /* 0x00000000fffff984 */ /* 0x000fe20000000800 */
[----:B------:R1:W-:Y:S06]  /*35c0*/  MEMBAR.ALL.CTA ;  /* 0x0000000000007992 */ /* 0x0003ec0000008000 */
[----:B-1----:R-:W1:Y:S02]  /*35d0*/  FENCE.VIEW.ASYNC.S ;  /* 0x00000000000073c6 */ /* 0x002e640000000000 */
[----:B-1----:R1:W-:Y:S01]  /*35e0*/  SYNCS.ARRIVE.TRANS64.RED.A1T0 RZ, [R3+URZ], RZ ;  /* 0x000000ff03ff79a7 */ /* 0x0023e200081004ff */
[----:B------:R1:W3:Y:S01]  /*35f0*/  @P0 SYNCS.PHASECHK.TRANS64.TRYWAIT P2, [UR4], R2 ;  /* 0x00000002ff0005a7 */ /* 0x0002e20008041104 */
[----:B--2---:R-:W-:Y:S01]  /*3600*/  LOP3.LUT P1, RZ, R6, 0x1, RZ, 0xc0, !PT ;  /* 0x0000000106ff7812 */ /* 0x004fe2000782c0ff */
[----:B------:R-:W2:Y:S02]  /*3610*/  SYNCS.PHASECHK.TRANS64.TRYWAIT P0, [UR19+0xb0], R0 ;  /* 0x0000b000ff0075a7 */ /* 0x000ea40008001113 */
[----:B-123--:R-:W-:Y:S10]  /*3620*/  @!P0 BRA `(.L_x_62) ;  /* 0x0000003400c48947 */ /* 0x00eff40003800000 */
.L_x_122:
[----:B------:R-:W-:Y:S01]  /*3630*/  IADD3 R10, PT, PT, R10, 0x1, RZ ;  /* 0x000000010a0a7810 */ /* 0x000fe20007ffe0ff */
[----:B------:R-:W-:Y:S06]  /*3640*/  BRA.U !UP4, `(.L_x_63) ;  /* 0x000000010ca07547 */ /* 0x000fec000b800000 */
[----:B------:R-:W-:Y:S02]  /*3650*/  ULEA.HI UR4, UR18, UR18, URZ, 0x1 ;  /* 0x0000001212047291 */ /* 0x000fe4000f8f08ff */
[----:B------:R-:W-:Y:S02]  /*3660*/  UPLOP3.LUT UP2, UPT, UPT, UPT, UPT, 0x40, 0x4 ;  /* 0x000000000004789c */ /* 0x000fe40003f4e870 */
[----:B------:R-:W-:Y:S02]  /*3670*/  USHF.L.U32 UR5, UR4, 0x5, URZ ;  /* 0x0000000504057899 */ /* 0x000fe400080006ff */
[----:B------:R-:W-:Y:S02]  /*3680*/  ULOP3.LUT UR14, UR4, 0xffe, URZ, 0xc0, !UPT ;  /* 0x00000ffe040e7892 */ /* 0x000fe4000f8ec0ff */
[----:B------:R-:W-:Y:S02]  /*3690*/  ULOP3.LUT UR4, UR5, 0xffffffc0, URZ, 0xc0, !UPT ;  /* 0xffffffc005047892 */ /* 0x000fe4000f8ec0ff */
[----:B------:R-:W-:-:S02]  /*36a0*/  UIADD3 UR14, UPT, UPT, -UR14, UR18, URZ ;  /* 0x000000120e0e7290 */ /* 0x000fc4000fffe1ff */
[----:B------:R-:W-:Y:S01]  /*36b0*/  UIADD3 UR4, UPT, UPT, UR24, UR4, URZ ;  /* 0x0000000418047290 */ /* 0x000fe2000fffe0ff */
[----:B------:R-:W-:Y:S01]  /*36c0*/  UMOV UR12, UR23 ;  /* 0x00000017000c7c82 */ /* 0x000fe20008000000 */
[----:B------:R-:W-:Y:S02]  /*36d0*/  UMOV UR11, UR22 ;  /* 0x00000016000b7c82 */ /* 0x000fe40008000000 */
[----:B------:R-:W-:Y:S01]  /*36e0*/  ULEA UR14, UR14, UR4, 0x14 ;  /* 0x000000040e0e7291 */ /* 0x000fe2000f8ea0ff */
[----:B------:R-:W-:-:S11]  /*36f0*/  UMOV UR5, UR10 ;  /* 0x0000000a00057c82 */ /* 0x000fd60008000000 */
.L_x_66:
[----:B------:R-:W-:Y:S02]  /*3700*/  UIADD3 UR12, UPT, UPT, UR12, 0x1, URZ ;  /* 0x000000010c0c7890 */ /* 0x000fe4000fffe0ff */
[----:B--2---:R-:W-:Y:S02]  /*3710*/  ULEA UR6, UR5, UR13, 0x3 ;  /* 0x0000000d05067291 */ /* 0x004fe4000f8e18ff */
[----:B------:R-:W-:Y:S01]  /*3720*/  UISETP.NE.AND UP3, UPT, UR12, URZ, UPT ;  /* 0x000000ff0c00728c */ /* 0x000fe2000bf65270 */
[----:B---3--:R-:W-:Y:S10]  /*3730*/  @P2 BRA `(.L_x_64) ;  /* 0x00000000000c2947 */ /* 0x008ff40003800000 */
[----:B-1----:R-:W-:Y:S04]  /*3740*/  SHF.L.U32 R2, R8, 0x1f, RZ ;  /* 0x0000001f08027819 */ /* 0x002fe800000006ff */
[----:B------:R-:W1:Y:S02]  /*3750*/  SYNCS.PHASECHK.TRANS64.TRYWAIT P0, [UR6], R2 ;  /* 0x00000002ff0075a7 */ /* 0x000e640008001106 */
[----:B-1----:R-:W-:Y:S05]  /*3760*/  @!P0 BRA `(.L_x_65) ;  /* 0x00000034008c8947 */ /* 0x002fea0003800000 */
.L_x_64:
[----:B------:R-:W-:Y:S01]  /*3770*/  UISETP.NE.AND UP0, UPT, UR11, 0x1, UPT ;  /* 0x000000010b00788c */ /* 0x000fe2000bf05270 */
[----:B------:R-:W-:Y:S01]  /*3780*/  PLOP3.LUT P2, PT, PT, PT, PT, 0x80, 0x8 ;  /* 0x000000000008781c */ /* 0x000fe20003f4f070 */
[----:B------:R-:W-:Y:S02]  /*3790*/  UIADD3 UR4, UPT, UPT, UR5, 0x1, URZ ;  /* 0x0000000105047890 */ /* 0x000fe4000fffe0ff */
[----:B------:R-:W-:Y:S02]  /*37a0*/  ULEA UR8, UR5, UR17, 0x7 ;  /* 0x0000001105087291 */ /* 0x000fe4000f8e38ff */
[----:B------:R-:W-:Y:S01]  /*37b0*/  UISETP.NE.AND UP1, UPT, UR4, 0x5, UPT ;  /* 0x000000050400788c */ /* 0x000fe2000bf25270 */
[----:B------:R-:W-:Y:S01]  /*37c0*/  PLOP3.LUT P0, PT, PT, PT, UP0, 0x80, 0x8 ;  /* 0x000000000008781c */ /* 0x000fe20003f0f008 */
[----:B------:R-:W-:Y:S02]  /*37d0*/  UIADD3 UR11, UPT, UPT, UR11, -0x1, URZ ;  /* 0xffffffff0b0b7890 */ /* 0x000fe4000fffe0ff */
[----:B------:R-:W-:Y:S02]  /*37e0*/  USEL UR7, URZ, 0x1, UP1 ;  /* 0x00000001ff077887 */ /* 0x000fe40008800000 */
[----:B------:R-:W-:Y:S01]  /*37f0*/  USEL UR10, UR4, URZ, UP1 ;  /* 0x000000ff040a7287 */ /* 0x000fe20008800000 */
[----:B------:R-:W-:Y:S03]  /*3800*/  UMOV UR9, 0xc0004010 ;  /* 0xc000401000097882 */ /* 0x000fe60000000000 */
[----:B------:R-:W-:Y:S01]  /*3810*/  @UP0 ULEA UR4, UR10, UR13, 0x3 ;  /* 0x0000000d0a040291 */ /* 0x000fe2000f8e18ff */
[----:B------:R-:W-:Y:S01]  /*3820*/  LOP3.LUT R8, R8, UR7, RZ, 0x3c, !PT ;  /* 0x0000000708087c12 */ /* 0x000fe2000f8e3cff */
[----:B------:R-:W-:Y:S03]  /*3830*/  UMOV UR7, 0xc0004010 ;  /* 0xc000401000077882 */ /* 0x000fe60000000000 */
[----:B-1----:R-:W-:Y:S04]  /*3840*/  @P0 SHF.L.U32 R0, R8, 0x1f, RZ ;  /* 0x0000001f08000819 */ /* 0x002fe800000006ff */
[----:B------:R2:W3:Y:S01]  /*3850*/  @P0 SYNCS.PHASECHK.TRANS64.TRYWAIT P2, [UR4], R0 ;  /* 0x00000000ff0005a7 */ /* 0x0004e20008041104 */
[----:B------:R-:W-:Y:S02]  /*3860*/  UIADD3 UR4, UPT, UPT, UR6, 0x28, URZ ;  /* 0x0000002806047890 */ /* 0x000fe4000fffe0ff */
[----:B------:R-:W-:Y:S03]  /*3870*/  ULEA UR6, UR5, UR16, 0x7 ;  /* 0x0000001005067291 */ /* 0x000fe6000f8e38ff */
[----:B------:R-:W-:Y:S06]  /*3880*/  UMOV UR5, UR10 ;  /* 0x0000000a00057c82 */ /* 0x000fec0008000000 */
[----:B------:R2:W-:Y:S01]  /*3890*/  UTCQMMA gdesc[UR6], gdesc[UR8], tmem[UR14], tmem[UR20], idesc[UR21], UP2 ;  /* 0x00ff1408060075ea */ /* 0x0005e2000900030e */
[----:B------:R-:W-:Y:S01]  /*38a0*/  UPLOP3.LUT UP2, UPT, UPT, UPT, UPT, 0x80, 0x8 ;  /* 0x000000000008789c */ /* 0x000fe20003f4f070 */
[----:B------:R2:W-:Y:S01]  /*38b0*/  UTCBAR.MULTICAST [UR4], URZ, UR15 ;  /* 0x000000ff040073e9 */ /* 0x0005e2000800080f */
[----:B------:R-:W-:Y:S09]  /*38c0*/  BRA.U UP3, `(.L_x_66) ;  /* 0xfffffffd038c7547 */ /* 0x000ff2000b83ffff */
.L_x_63:
[----:B--2---:R-:W-:Y:S01]  /*38d0*/  UIADD3 UR4, UPT, UPT, UR18, 0x1, URZ ;  /* 0x0000000112047890 */ /* 0x004fe2000fffe0ff */
[C---:B------:R-:W-:Y:S01]  /*38e0*/  ISETP.NE.AND P0, PT, R10.reuse, 0x2, PT ;  /* 0x000000020a00780c */ /* 0x040fe20003f05270 */
[----:B------:R-:W-:Y:S02]  /*38f0*/  UIADD3 UR5, UPT, UPT, UR19, 0x90, URZ ;  /* 0x0000009013057890 */ /* 0x000fe4000fffe0ff */
[----:B------:R-:W-:Y:S01]  /*3900*/  UISETP.NE.AND UP0, UPT, UR4, 0x4, UPT ;  /* 0x000000040400788c */ /* 0x000fe2000bf05270 */
[----:B-1----:R-:W-:Y:S02]  /*3910*/  SEL R0, RZ, 0x1, P0 ;  /* 0x00000001ff007807 */ /* 0x002fe40000000000 */
[----:B------:R-:W-:Y:S01]  /*3920*/  SEL R10, R10, RZ, P0 ;  /* 0x000000ff0a0a7207 */ /* 0x000fe20000000000 */
[----:B------:R-:W-:Y:S01]  /*3930*/  USEL UR6, URZ, 0x1, UP0 ;  /* 0x00000001ff067887 */ /* 0x000fe20008000000 */
[----:B------:R-:W-:Y:S01]  /*3940*/  LOP3.LUT R9, R9, R0, RZ, 0x3c, !PT ;  /* 0x0000000009097212 */ /* 0x000fe200078e3cff */
[----:B------:R-:W-:Y:S01]  /*3950*/  USEL UR18, UR4, URZ, UP0 ;  /* 0x000000ff04127287 */ /* 0x000fe20008000000 */
[----:B------:R1:W-:Y:S03]  /*3960*/  UTCBAR [UR5], URZ ;  /* 0x000000ff050073e9 */ /* 0x0003e600080000ff */
[----:B------:R-:W-:Y:S01]  /*3970*/  LOP3.LUT R11, R11, UR6, RZ, 0x3c, !PT ;  /* 0x000000060b0b7c12 */ /* 0x000fe2000f8e3cff */
[----:B------:R-:W-:Y:S07]  /*3980*/  @P1 BRA `(.L_x_67) ;  /* 0xfffffff800c41947 */ /* 0x000fee000383ffff */
[----:B------:R-:W2:Y:S01]  /*3990*/  S2UR UR8, SR_CgaCtaId ;  /* 0x00000000000879c3 */ /* 0x000ea20000008800 */
[----:B------:R-:W-:Y:S01]  /*39a0*/  ELECT P0, URZ, PT ;  /* 0x0000000000ff782f */ /* 0x000fe20003800000 */
[----:B------:R-:W-:Y:S01]  /*39b0*/  IMAD.MOV.U32 R0, RZ, RZ, 0x1 ;  /* 0x00000001ff007424 */ /* 0x000fe200078e00ff */
[----:B------:R-:W-:Y:S01]  /*39c0*/  UIADD3 UR13, UPT, UPT, UR13, 0xb0, URZ ;  /* 0x000000b00d0d7890 */ /* 0x000fe2000fffe0ff */
[----:B------:R-:W-:Y:S01]  /*39d0*/  SHF.L.U32 R2, R11, 0x1f, RZ ;  /* 0x0000001f0b027819 */ /* 0x000fe200000006ff */
[----:B------:R-:W-:-:S03]  /*39e0*/  UMOV UR4, 0x40 ;  /* 0x0000004000047882 */ /* 0x000fc60000000000 */
[----:B------:R-:W-:Y:S01]  /*39f0*/  UVIRTCOUNT.DEALLOC.SMPOOL 0x80 ;  /* 0x000000800000784c */ /* 0x000fe20000000000 */
[----:B--2---:R-:W-:Y:S02]  /*3a00*/  ULEA UR8, UR8, UR4, 0x18 ;  /* 0x0000000408087291 */ /* 0x004fe4000f8ec0ff */
[----:B------:R-:W-:-:S07]  /*3a10*/  ULEA UR4, UR18, UR13, 0x3 ;  /* 0x0000000d12047291 */ /* 0x000fce000f8e18ff */
[----:B------:R2:W-:Y:S02]  /*3a20*/  @P0 STS.U8 [UR8+0x1c], R0 ;  /* 0x00001c00ff000988 */ /* 0x0005e40008000008 */
[----:B------:R-:W4:Y:S02]  /*3a30*/  SYNCS.PHASECHK.TRANS64.TRYWAIT P0, [UR4], R2 ;  /* 0x00000002ff0075a7 */ /* 0x000f240008001104 */
[----:B--2-4-:R-:W-:Y:S05]  /*3a40*/  @!P0 BRA `(.L_x_68) ;  /* 0x0000003000ec8947 */ /* 0x014fea0003800000 */
.L_x_125:
[----:B------:R-:W-:-:S04]  /*3a50*/  UIADD3 UR4, UPT, UPT, UR18, 0x1, URZ ;  /* 0x0000000112047890 */ /* 0x000fc8000fffe0ff */
[----:B------:R-:W-:-:S04]  /*3a60*/  UISETP.NE.AND UP0, UPT, UR4, 0x4, UPT ;  /* 0x000000040400788c */ /* 0x000fc8000bf05270 */
[----:B------:R-:W-:Y:S02]  /*3a70*/  USEL UR6, URZ, 0x1, UP0 ;  /* 0x00000001ff067887 */ /* 0x000fe40008000000 */
[----:B------:R-:W-:-:S04]  /*3a80*/  USEL UR4, UR4, URZ, UP0 ;  /* 0x000000ff04047287 */ /* 0x000fc80008000000 */
[----:B-1----:R-:W-:Y:S01]  /*3a90*/  ULEA UR5, UR4, UR13, 0x3 ;  /* 0x0000000d04057291 */ /* 0x002fe2000f8e18ff */
[----:B--2---:R-:W-:-:S04]  /*3aa0*/  LOP3.LUT R2, R11, UR6, RZ, 0x3c, !PT ;  /* 0x000000060b027c12 */ /* 0x004fc8000f8e3cff */
[----:B------:R-:W-:-:S04]  /*3ab0*/  SHF.L.U32 R3, R2, 0x1f, RZ ;  /* 0x0000001f02037819 */ /* 0x000fc800000006ff */
[----:B------:R-:W1:Y:S02]  /*3ac0*/  SYNCS.PHASECHK.TRANS64.TRYWAIT P0, [UR5], R3 ;  /* 0x00000003ff0075a7 */ /* 0x000e640008001105 */
[----:B-1----:R-:W-:Y:S05]  /*3ad0*/  @!P0 BRA `(.L_x_69) ;  /* 0x0000003000e08947 */ /* 0x002fea0003800000 */
.L_x_127:
        /* <DEDUP_REMOVED lines=9> */
.L_x_129:
[----:B------:R-:W-:-:S04]  /*3b70*/  UIADD3 UR4, UPT, UPT, UR4, 0x1, URZ ;  /* 0x0000000104047890 */ /* 0x000fc8000fffe0ff */
[----:B------:R-:W-:-:S04]  /*3b80*/  UISETP.NE.AND UP0, UPT, UR4, 0x4, UPT ;  /* 0x000000040400788c */ /* 0x000fc8000bf05270 */
[----:B------:R-:W-:Y:S02]  /*3b90*/  USEL UR5, URZ, 0x1, UP0 ;  /* 0x00000001ff057887 */ /* 0x000fe40008000000 */
[----:B------:R-:W-:-:S04]  /*3ba0*/  USEL UR4, UR4, URZ, UP0 ;  /* 0x000000ff04047287 */ /* 0x000fc80008000000 */
[----:B------:R-:W-:Y:S01]  /*3bb0*/  ULEA UR4, UR4, UR13, 0x3 ;  /* 0x0000000d04047291 */ /* 0x000fe2000f8e18ff */
[----:B------:R-:W-:-:S04]  /*3bc0*/  LOP3.LUT R2, R2, UR5, RZ, 0x3c, !PT ;  /* 0x0000000502027c12 */ /* 0x000fc8000f8e3cff */
[----:B------:R-:W-:-:S04]  /*3bd0*/  SHF.L.U32 R2, R2, 0x1f, RZ ;  /* 0x0000001f02027819 */ /* 0x000fc800000006ff */
[----:B------:R-:W2:Y:S02]  /*3be0*/  SYNCS.PHASECHK.TRANS64.TRYWAIT P0, [UR4], R2 ;  /* 0x00000002ff0075a7 */ /* 0x000ea40008001104 */
[----:B--2---:R-:W-:Y:S05]  /*3bf0*/  @!P0 BRA `(.L_x_71) ;  /* 0x0000003000c88947 */ /* 0x004fea0003800000 */
.L_x_131:
[----:B------:R-:W-:Y:S01]  /*3c00*/  NOP ;  /* 0x0000000000007918 */ /* 0x000fe20000000000 */
[----:B-1----:R-:W1:Y:S01]  /*3c10*/  LDS R0, [UR8+0x14] ;  /* 0x00001408ff007984 */ /* 0x002e620008000800 */
[----:B------:R-:W-:Y:S01]  /*3c20*/  ULOP3.LUT UR4, UR24, 0xffff, URZ, 0xc0, !UPT ;  /* 0x0000ffff18047892 */ /* 0x000fe2000f8ec0ff */
[----:B------:R-:W-:Y:S01]  /*3c30*/  UMOV UR5, 0xffff ;  /* 0x0000ffff00057882 */ /* 0x000fe20000000000 */
[----:B------:R-:W-:Y:S02]  /*3c40*/  UMOV UR6, 0x1 ;  /* 0x0000000100067882 */ /* 0x000fe40000000000 */
[----:B------:R-:W-:-:S04]  /*3c50*/  USHF.R.U32.HI UR4, URZ, 0x5, UR4 ;  /* 0x00000005ff047899 */ /* 0x000fc80008011604 */
[----:B------:R-:W-:Y:S02]  /*3c60*/  USHF.L.U32 UR5, UR5, UR4, URZ ;  /* 0x0000000405057299 */ /* 0x000fe400080006ff */
[----:B------:R-:W-:-:S04]  /*3c70*/  USHF.L.U32 UR4, UR6, UR4, URZ ;  /* 0x0000000406047299 */ /* 0x000fc800080006ff */
[----:B-1----:R-:W-:-:S04]  /*3c80*/  LOP3.LUT R0, R0, UR5, RZ, 0xc0, !PT ;  /* 0x0000000500007c12 */ /* 0x002fc8000f8ec0ff */
[----:B------:R-:W-:-:S13]  /*3c90*/  ISETP.NE.AND P0, PT, R0, UR5, PT ;  /* 0x0000000500007c0c */ /* 0x000fda000bf05270 */
[----:B------:R-:W-:Y:S05]  /*3ca0*/  @P0 BRA `(.L_x_72) ;  /* 0x0000000000580947 */ /* 0x000fea0003800000 */
[----:B------:R-:W1:Y:S02]  /*3cb0*/  LDS R0, [UR8+0x18] ;  /* 0x00001808ff007984 */ /* 0x000e640008000800 */
[----:B-1----:R-:W-:-:S04]  /*3cc0*/  LOP3.LUT R0, R0, UR4, RZ, 0xc0, !PT ;  /* 0x0000000400007c12 */ /* 0x002fc8000f8ec0ff */
[----:B------:R-:W-:-:S13]  /*3cd0*/  ISETP.NE.AND P0, PT, R0, UR4, PT ;  /* 0x0000000400007c0c */ /* 0x000fda000bf05270 */
[----:B------:R-:W-:Y:S05]  /*3ce0*/  @P0 BRA `(.L_x_73) ;  /* 0x00000000003c0947 */ /* 0x000fea0003800000 */
[----:B------:R-:W1:Y:S01]  /*3cf0*/  S2R R2, SR_LANEID ;  /* 0x0000000000027919 */ /* 0x000e620000000000 */
[----:B------:R-:W-:-:S06]  /*3d00*/  ULOP3.LUT UR5, URZ, UR5, URZ, 0x33, !UPT ;  /* 0x00000005ff057292 */ /* 0x000fcc000f8e33ff */
[----:B------:R-:W-:-:S04]  /*3d10*/  IMAD.U32 R0, RZ, RZ, UR5 ;  /* 0x00000005ff007e24 */ /* 0x000fc8000f8e00ff */
[----:B------:R2:W4:Y:S02]  /*3d20*/  REDUX UR7, R0 ;  /* 0x00000000000773c4 */ /* 0x0005240000000000 */
[----:B------:R1:W-:Y:S01]  /*3d30*/  UTCATOMSWS.AND URZ, UR5 ;  /* 0x0000000500ff79e3 */ /* 0x0003e20008000000 */
[----:B--2---:R-:W-:Y:S01]  /*3d40*/  LOP3.LUT R0, RZ, UR4, RZ, 0x33, !PT ;  /* 0x00000004ff007c12 */ /* 0x004fe2000f8e33ff */
[----:B------:R-:W-:Y:S02]  /*3d50*/  VOTEU.ANY UR4, UPT, PT ;  /* 0x0000000000047886 */ /* 0x000fe400038e0100 */
[----:B------:R-:W-:Y:S02]  /*3d60*/  UFLO.U32 UR4, UR4 ;  /* 0x00000004000472bd */ /* 0x000fe400080e0000 */
[----:B------:R-:W2:Y:S04]  /*3d70*/  REDUX UR6, R0 ;  /* 0x00000000000673c4 */ /* 0x000ea80000000000 */
[----:B-1----:R-:W-:-:S02]  /*3d80*/  ISETP.EQ.U32.AND P0, PT, R2, UR4, PT ;  /* 0x0000000402007c0c */ /* 0x002fc4000bf02070 */
[----:B----4-:R-:W-:-:S11]  /*3d90*/  MOV R2, UR7 ;  /* 0x0000000700027c02 */ /* 0x010fd60008000f00 */
[----:B------:R1:W-:Y:S01]  /*3da0*/  @P0 ATOMS.AND RZ, [UR8+0x14], R2 ;  /* 0x00001402ffff098c */ /* 0x0003e2000a800008 */
[----:B--2---:R-:W-:-:S05]  /*3db0*/  IMAD.U32 R0, RZ, RZ, UR6 ;  /* 0x00000006ff007e24 */ /* 0x004fca000f8e00ff */
[----:B------:R1:W-:Y:S01]  /*3dc0*/  @P0 ATOMS.AND RZ, [UR8+0x18], R0 ;  /* 0x00001800ffff098c */ /* 0x0003e2000a800008 */
[----:B------:R-:W-:Y:S05]  /*3dd0*/  BRA `(.L_x_74) ;  /* 0x0000000000147947 */ /* 0x000fea0003800000 */
.L_x_73:
[----:B------:R-:W-:Y:S02]  /*3de0*/  MOV R2, 0x3e00 ;  /* 0x00003e0000027802 */ /* 0x000fe40000000f00 */
[----:B---3-5:R-:W-:Y:S05]  /*3df0*/  CALL.REL.NOINC `($__internal_0_$__cuda_sm10x_tcgen05_guardrail_trap_col_being_dealloced_not_returned_by_alloc) ;  /* 0x0000003000e47944 */ /* 0x028fea0003c00000 */
[----:B------:R-:W-:Y:S05]  /*3e00*/  BRA `(.L_x_74) ;  /* 0x0000000000087947 */ /* 0x000fea0003800000 */
.L_x_72:
[----:B------:R-:W-:Y:S02]  /*3e10*/  MOV R2, 0x3e30 ;  /* 0x00003e3000027802 */ /* 0x000fe40000000f00 */
[----:B---3-5:R-:W-:Y:S05]  /*3e20*/  CALL.REL.NOINC `($__internal_2_$__cuda_sm10x_tcgen05_guardrail_trap_unallocated_columns_being_dealloced) ;  /* 0x0000003000f07944 */ /* 0x028fea0003c00000 */
.L_x_74:
[----:B------:R-:W-:Y:S01]  /*3e30*/  NOP ;  /* 0x0000000000007918 */ /* 0x000fe20000000000 */
[----:B------:R-:W-:Y:S05]  /*3e40*/  EXIT ;  /* 0x000000000000794d */ /* 0x000fea0003800000 */
.L_x_56:
[----:B------:R-:W-:-:S09]  /*3e50*/  UISETP.NE.OR UP0, UPT, UR22, 0x3, !UP3 ;  /* 0x000000031600788c */ /* 0x000fd2000df05670 */
[----:B------:R-:W-:Y:S05]  /*3e60*/  BRA.U UP0, `(.L_x_75) ;  /* 0x0000000d00087547 */ /* 0x000fea000b800000 */
[----:B------:R-:W2:Y:S01]  /*3e70*/  LDCU UR26, c[0x0][0x370] ;  /* 0x00006e00ff1a77ac */ /* 0x000ea20008000800 */
[----:B------:R-:W3:Y:S01]  /*3e80*/  LDC.64 R16, c[0x0][0x348] ;  /* 0x0000d200ff107b82 */ /* 0x000ee20000000a00 */
[----:B------:R-:W-:Y:S02]  /*3e90*/  HFMA2 R13, -RZ, RZ, 0, 0 ;  /* 0x00000000ff0d7431 */ /* 0x000fe400000001ff */
[----:B------:R-:W-:Y:S01]  /*3ea0*/  IMAD.MOV.U32 R15, RZ, RZ, 0x1 ;  /* 0x00000001ff0f7424 */ /* 0x000fe200078e00ff */
[----:B------:R-:W2:Y:S01]  /*3eb0*/  LDCU.128 UR28, c[0x0][0xb10] ;  /* 0x00016200ff1c77ac */ /* 0x000ea20008000c00 */
[----:B------:R-:W-:Y:S01]  /*3ec0*/  IMAD.MOV.U32 R14, RZ, RZ, RZ ;  /* 0x000000ffff0e7224 */ /* 0x000fe200078e00ff */
[----:B------:R-:W-:Y:S01]  /*3ed0*/  MOV R7, 0x1000 ;  /* 0x0000100000077802 */ /* 0x000fe20000000f00 */
[----:B------:R-:W4:Y:S01]  /*3ee0*/  LDCU UR25, c[0x0][0x374] ;  /* 0x00006e80ff1977ac */ /* 0x000f220008000800 */
[----:B------:R-:W1:Y:S01]  /*3ef0*/  LDC.64 R2, c[0x0][0x888] ;  /* 0x00022200ff027b82 */ /* 0x000e620000000a00 */
[----:B------:R-:W4:Y:S01]  /*3f00*/  LDCU UR16, c[0x0][0xb0c] ;  /* 0x00016180ff1077ac */ /* 0x000f220008000800 */
[----:B------:R-:W3:Y:S06]  /*3f10*/  LDCU UR35, c[0x0][0xb20] ;  /* 0x00016400ff2377ac */ /* 0x000eec0008000800 */
[----:B------:R-:W1:Y:S01]  /*3f20*/  LDC.64 R4, c[0x0][0x890] ;  /* 0x00022400ff047b82 */ /* 0x000e620000000a00 */
[----:B------:R-:W3:Y:S01]  /*3f30*/  LDCU UR4, c[0x0][0xb30] ;  /* 0x00016600ff0477ac */ /* 0x000ee20008000800 */
[----:B------:R-:W-:Y:S01]  /*3f40*/  UMOV UR17, 0x400 ;  /* 0x0000040000117882 */ /* 0x000fe20000000000 */
[----:B--2---:R-:W-:-:S02]  /*3f50*/  UIMAD.WIDE.U32 UR32, UR26, UR28, URZ ;  /* 0x0000001c1a2072a5 */ /* 0x004fc4000f8e00ff */
[----:B----4-:R-:W-:Y:S02]  /*3f60*/  UIMAD.WIDE.U32 UR6, UR25, UR31, URZ ;  /* 0x0000001f190672a5 */ /* 0x010fe4000f8e00ff */
[----:B------:R-:W-:Y:S02]  /*3f70*/  ULEA UR17, UR48, UR17, 0x18 ;  /* 0x0000001130117291 */ /* 0x000fe4000f8ec0ff */
[----:B------:R-:W-:Y:S02]  /*3f80*/  UPLOP3.LUT UP3, UPT, UPT, UPT, UPT, 0x40, 0x4 ;  /* 0x000000000004789c */ /* 0x000fe40003f6e870 */
[----:B------:R-:W-:Y:S01]  /*3f90*/  UIADD3 UR5, UPT, UPT, UR17, 0x50, URZ ;  /* 0x0000005011057890 */ /* 0x000fe2000fffe0ff */
[----:B------:R-:W-:Y:S01]  /*3fa0*/  UMOV UR32, UR33 ;  /* 0x0000002100207c82 */ /* 0x000fe20008000000 */
[----:B------:R-:W-:Y:S01]  /*3fb0*/  UMOV UR27, UR7 ;  /* 0x00000007001b7c82 */ /* 0x000fe20008000000 */
[----:B------:R-:W-:Y:S02]  /*3fc0*/  UISETP.GE.AND UP0, UPT, UR40, 0x1, UPT ;  /* 0x000000012800788c */ /* 0x000fe4000bf06270 */
[----:B------:R-:W-:Y:S01]  /*3fd0*/  UISETP.NE.AND UP4, UPT, UR40, 0x1, UPT ;  /* 0x000000012800788c */ /* 0x000fe2000bf85270 */
[----:B------:R-:W2:Y:S01]  /*3fe0*/  LDCU.64 UR14, c[0x0][0xb28] ;  /* 0x00016500ff0e77ac */ /* 0x000ea20008000a00 */
[----:B------:R-:W-:-:S02]  /*3ff0*/  UISETP.NE.AND UP6, UPT, UR16, 0x1, UPT ;  /* 0x000000011000788c */ /* 0x000fc4000bfc5270 */
[----:B------:R-:W-:Y:S02]  /*4000*/  UISETP.NE.AND UP5, UPT, UR30, 0x1, UPT ;  /* 0x000000011e00788c */ /* 0x000fe4000bfa5270 */
[----:B------:R-:W-:Y:S02]  /*4010*/  UPRMT UR48, UR48, 0x654, UR5 ;  /* 0x0000065430307896 */ /* 0x000fe40008000005 */
[----:B------:R-:W-:Y:S02]  /*4020*/  USHF.R.U32.HI UR32, URZ, UR29, UR32 ;  /* 0x0000001dff207299 */ /* 0x000fe40008011620 */
[----:B---3--:R-:W-:Y:S02]  /*4030*/  USHF.R.U32.HI UR27, URZ, UR35, UR27 ;  /* 0x00000023ff1b7299 */ /* 0x008fe4000801161b */
[----:B------:R-:W-:-:S11]  /*4040*/  UISETP.NE.AND UP2, UPT, UR4, 0x1, UPT ;  /* 0x000000010400788c */ /* 0x000fd6000bf45270 */
.L_x_83:
[C---:B------:R-:W-:Y:S02]  /*4050*/  LEA R12, R14.reuse, UR17, 0x3 ;  /* 0x000000110e0c7c11 */ /* 0x040fe4000f8e18ff */
[----:B------:R-:W-:Y:S02]  /*4060*/  SHF.L.U32 R0, R13, 0x1f, RZ ;  /* 0x0000001f0d007819 */ /* 0x000fe400000006ff */
[----:B------:R-:W-:Y:S02]  /*4070*/  LEA R8, R14, UR17, 0x4 ;  /* 0x000000110e087c11 */ /* 0x000fe4000f8e20ff */
[----:B---3--:R-:W3:Y:S02]  /*4080*/  SYNCS.PHASECHK.TRANS64.TRYWAIT P0, [R12+URZ+0x70], R0 ;  /* 0x000070000c0075a7 */ /* 0x008ee400080011ff */
[----:B---3--:R-:W-:Y:S05]  /*4090*/  @!P0 BRA `(.L_x_76) ;  /* 0x0000002c00b88947 */ /* 0x008fea0003800000 */
.L_x_132:
[----:B------:R-:W4:Y:S01]  /*40a0*/  LDS.128 R8, [R8+0x100] ;  /* 0x0001000008087984 */ /* 0x000f220000000c00 */
[----:B------:R-:W-:Y:S01]  /*40b0*/  UISETP.GE.AND UP0, UPT, UR40, 0x1, UPT ;  /* 0x000000012800788c */ /* 0x000fe2000bf06270 */
[----:B------:R-:W-:Y:S01]  /*40c0*/  @!PT LDS RZ, [RZ] ;  /* 0x00000000fffff984 */ /* 0x000fe20000000800 */
[----:B------:R-:W-:Y:S01]  /*40d0*/  @!PT LDS RZ, [RZ] ;  /* 0x00000000fffff984 */ /* 0x000fe20000000800 */
[----:B------:R-:W-:Y:S01]  /*40e0*/  @!PT LDS RZ, [RZ] ;  /* 0x00000000fffff984 */ /* 0x000fe20000000800 */
[----:B------:R-:W-:Y:S01]  /*40f0*/  @!PT LDS RZ, [RZ] ;  /* 0x00000000fffff984 */ /* 0x000fe20000000800 */
[----:B------:R1:W-:Y:S06]  /*4100*/  MEMBAR.ALL.CTA ;  /* 0x0000000000007992 */ /* 0x0003ec0000008000 */
[----:B-1----:R-:W1:Y:S01]  /*4110*/  FENCE.VIEW.ASYNC.S ;  /* 0x00000000000073c6 */ /* 0x002e620000000000 */
[----:B----4-:R-:W-:Y:S11]  /*4120*/  LOP3.LUT P0, RZ, R10, 0x1, RZ, 0xc0, !PT ;  /* 0x000000010aff7812 */ /* 0x010ff6000780c0ff */
[----:B------:R-:W-:Y:S02]  /*4130*/  @!UPT UIADD3 URZ, UPT, UPT, URZ, URZ, URZ ;  /* 0x000000fffffff290 */ /* 0x000fe4000fffe0ff */
[----:B-1----:R-:W-:Y:S01]  /*4140*/  VOTEU.ANY UP1, P0 ;  /* 0x0000000000ff7886 */ /* 0x002fe20000020100 */
[----:B------:R-:W-:Y:S11]  /*4150*/  PLOP3.LUT P0, PT, PT, PT, UP1, 0x80, 0x8 ;  /* 0x000000000008781c */ /* 0x000ff60003f0f018 */
[----:B------:R-:W-:Y:S02]  /*4160*/  @!UPT UIADD3 URZ, UPT, UPT, URZ, URZ, URZ ;  /* 0x000000fffffff290 */ /* 0x000fe4000fffe0ff */
[----:B---3--:R-:W-:Y:S02]  /*4170*/  @P0 SHF.R.U32.HI R0, RZ, 0x10, R9 ;  /* 0x00000010ff000819 */ /* 0x008fe40000011609 */
[----:B------:R-:W-:Y:S02]  /*4180*/  @P0 MOV R6, R8 ;  /* 0x0000000800060202 */ /* 0x000fe40000000f00 */
[----:B------:R-:W-:Y:S01]  /*4190*/  @P0 R2UR UR4, R0 ;  /* 0x00000000000402ca */ /* 0x000fe200000e0000 */
[----:B------:R-:W-:Y:S01]  /*41a0*/  VIADD R0, R12, 0x80 ;  /* 0x000000800c007836 */ /* 0x000fe20000000000 */
[----:B------:R-:W-:Y:S02]  /*41b0*/  @P0 LOP3.LUT R8, R9, 0xffff, RZ, 0xc0, !PT ;  /* 0x0000ffff09080812 */ /* 0x000fe400078ec0ff */
[----:B------:R-:W-:Y:S02]  /*41c0*/  @P0 R2UR UR6, R6 ;  /* 0x00000000060602ca */ /* 0x000fe400000e0000 */
[----:B------:R-:W-:Y:S02]  /*41d0*/  PRMT R0, RZ, 0x654, R0 ;  /* 0x00000654ff007816 */ /* 0x000fe40000000000 */
[----:B------:R-:W-:Y:S02]  /*41e0*/  @P0 R2UR UR5, R8 ;  /* 0x00000000080502ca */ /* 0x000fe400000e0000 */
[----:B------:R1:W-:Y:S03]  /*41f0*/  SYNCS.ARRIVE.TRANS64.RED.A1T0 RZ, [R0+URZ], RZ ;  /* 0x000000ff00ff79a7 */ /* 0x0003e600081004ff */
[----:B------:R-:W-:Y:S04]  /*4200*/  @UP1 UMOV UR24, UR4 ;  /* 0x0000000400181c82 */ /* 0x000fe80008000000 */
[----:B------:R-:W-:Y:S04]  /*4210*/  @UP1 UMOV UR13, UR6 ;  /* 0x00000006000d1c82 */ /* 0x000fe80008000000 */
[----:B------:R-:W-:Y:S01]  /*4220*/  @UP1 UMOV UR7, UR5 ;  /* 0x0000000500071c82 */ /* 0x000fe20008000000 */
[----:B------:R-:W-:Y:S05]  /*4230*/  BRA.U !UP0, `(.L_x_77) ;  /* 0x0000000108a47547 */ /* 0x000fea000b800000 */
[----:B------:R-:W-:Y:S02]  /*4240*/  UIMAD.WIDE.U32 UR10, UR7, UR31, URZ ;  /* 0x0000001f070a72a5 */ /* 0x000fe4000f8e00ff */
[----:B------:R-:W-:Y:S02]  /*4250*/  UIMAD.WIDE.U32 UR18, UR13, UR28, URZ ;  /* 0x0000001c0d1272a5 */ /* 0x000fe4000f8e00ff */
[----:B------:R-:W-:Y:S02]  /*4260*/  USEL UR4, UR25, UR27, !UP5 ;  /* 0x0000001b19047287 */ /* 0x000fe4000e800000 */
[----:B------:R-:W-:Y:S02]  /*4270*/  USEL UR8, UR26, UR32, !UP6 ;  /* 0x000000201a087287 */ /* 0x000fe4000f000000 */
[----:B--2---:R-:W-:Y:S02]  /*4280*/  UIMAD.WIDE.U32 UR20, UR4, UR14, URZ ;  /* 0x0000000e041472a5 */ /* 0x004fe4000f8e00ff */
[----:B------:R-:W-:Y:S01]  /*4290*/  UIMAD.WIDE.U32 UR22, UR8, UR14, URZ ;  /* 0x0000000e081672a5 */ /* 0x000fe2000f8e00ff */
[----:B------:R-:W-:Y:S02]  /*42a0*/  UMOV UR5, UR11 ;  /* 0x0000000b00057c82 */ /* 0x000fe40008000000 */
[----:B------:R-:W-:Y:S03]  /*42b0*/  USHF.R.U32.HI UR6, URZ, UR35, UR5 ;  /* 0x00000023ff067299 */ /* 0x000fe60008011605 */
[----:B------:R-:W-:Y:S01]  /*42c0*/  UMOV UR5, UR19 ;  /* 0x0000001300057c82 */ /* 0x000fe20008000000 */
[----:B------:R-:W-:Y:S02]  /*42d0*/  USEL UR6, UR7, UR6, !UP5 ;  /* 0x0000000607067287 */ /* 0x000fe4000e800000 */
[----:B------:R-:W-:Y:S02]  /*42e0*/  USHF.R.U32.HI UR9, URZ, UR29, UR5 ;  /* 0x0000001dff097299 */ /* 0x000fe40008011605 */
[----:B------:R-:W-:Y:S01]  /*42f0*/  UIMAD.WIDE.U32 UR10, UR6, UR14, URZ ;  /* 0x0000000e060a72a5 */ /* 0x000fe2000f8e00ff */
[----:B------:R-:W-:Y:S02]  /*4300*/  UMOV UR5, UR21 ;  /* 0x0000001500057c82 */ /* 0x000fe40008000000 */
[----:B------:R-:W-:Y:S03]  /*4310*/  @UP4 USHF.R.U32.HI UR4, URZ, UR15, UR5 ;  /* 0x0000000fff044299 */ /* 0x000fe60008011605 */
[----:B------:R-:W-:Y:S01]  /*4320*/  UMOV UR5, UR23 ;  /* 0x0000001700057c82 */ /* 0x000fe20008000000 */
[----:B------:R-:W-:Y:S02]  /*4330*/  UIMAD UR4, UR40, UR4, URZ ;  /* 0x00000004280472a4 */ /* 0x000fe4000f8e02ff */
[----:B------:R-:W-:Y:S02]  /*4340*/  @UP4 USHF.R.U32.HI UR8, URZ, UR15, UR5 ;  /* 0x0000000fff084299 */ /* 0x000fe40008011605 */
[----:B------:R-:W-:Y:S02]  /*4350*/  USEL UR5, UR13, UR9, !UP6 ;  /* 0x000000090d057287 */ /* 0x000fe4000f000000 */
[----:B------:R-:W-:Y:S02]  /*4360*/  UIMAD UR9, UR40, UR8, URZ ;  /* 0x00000008280972a4 */ /* 0x000fe4000f8e02ff */
[----:B------:R-:W-:Y:S03]  /*4370*/  UISETP.GE.AND UP0, UPT, UR6, UR4, UPT ;  /* 0x000000040600728c */ /* 0x000fe6000bf06270 */
[----:B------:R-:W-:Y:S01]  /*4380*/  UMOV UR4, UR11 ;  /* 0x0000000b00047c82 */ /* 0x000fe20008000000 */
[----:B------:R-:W-:Y:S02]  /*4390*/  UISETP.GE.OR UP0, UPT, UR5, UR9, UP0 ;  /* 0x000000090500728c */ /* 0x000fe40008706670 */
[----:B------:R-:W-:Y:S02]  /*43a0*/  USHF.R.U32.HI UR4, URZ, UR15, UR4 ;  /* 0x0000000fff047299 */ /* 0x000fe40008011604 */
[----:B------:R-:W-:Y:S02]  /*43b0*/  UIMAD.WIDE.U32 UR10, UR5, UR14, URZ ;  /* 0x0000000e050a72a5 */ /* 0x000fe4000f8e00ff */
[----:B------:R-:W-:Y:S04]  /*43c0*/  USEL UR12, UR6, UR4, !UP4 ;  /* 0x00000004060c7287 */ /* 0x000fe8000e000000 */
[----:B------:R-:W-:Y:S01]  /*43d0*/  UIADD3 UR9, UPT, UPT, -UR12, URZ, URZ ;  /* 0x000000ff0c097290 */ /* 0x000fe2000fffe1ff */
[----:B------:R-:W-:Y:S02]  /*43e0*/  @!UP0 UMOV UR4, UR11 ;  /* 0x0000000b00048c82 */ /* 0x000fe40008000000 */
[----:B------:R-:W-:Y:S02]  /*43f0*/  @!UP0 USHF.R.U32.HI UR4, URZ, UR15, UR4 ;  /* 0x0000000fff048299 */ /* 0x000fe40008011604 */
[----:B------:R-:W-:Y:S02]  /*4400*/  UIMAD UR9, UR40, UR9, UR6 ;  /* 0x00000009280972a4 */ /* 0x000fe4000f8e0206 */
[----:B------:R-:W-:Y:S04]  /*4410*/  @!UP0 USEL UR4, UR5, UR4, !UP4 ;  /* 0x0000000405048287 */ /* 0x000fe8000e000000 */
[----:B------:R-:W-:Y:S02]  /*4420*/  @!UP0 UIMAD UR9, UR8, UR9, UR4 ;  /* 0x00000009080982a4 */ /* 0x000fe4000f8e0204 */
[----:B------:R-:W-:Y:S02]  /*4430*/  @!UP0 UIADD3 UR10, UPT, UPT, UR12, -UR4, URZ ;  /* 0x800000040c0a8290 */ /* 0x000fe4000fffe0ff */
[----:B------:R-:W-:Y:S02]  /*4440*/  UIADD3 UR4, UPT, UPT, -UR5, URZ, URZ ;  /* 0x000000ff05047290 */ /* 0x000fe4000fffe1ff */
[----:B------:R-:W-:Y:S02]  /*4450*/  UIADD3 UR8, UPT, UPT, -UR6, URZ, URZ ;  /* 0x000000ff06087290 */ /* 0x000fe4000fffe1ff */
[----:B------:R-:W-:Y:S02]  /*4460*/  @!UP0 UIMAD UR6, UR10, UR40, UR5 ;  /* 0x000000280a0682a4 */ /* 0x000fe4000f8e0205 */
[----:B------:R-:W-:Y:S02]  /*4470*/  UIMAD UR13, UR16, UR4, UR13 ;  /* 0x00000004100d72a4 */ /* 0x000fe4000f8e020d */
[----:B------:R-:W-:Y:S01]  /*4480*/  UIMAD UR7, UR30, UR8, UR7 ;  /* 0x000000081e0772a4 */ /* 0x000fe2000f8e0207 */
[----:B------:R-:W-:Y:S02]  /*4490*/  @!UP0 UMOV UR5, UR9 ;  /* 0x0000000900058c82 */ /* 0x000fe40008000000 */
[----:B------:R-:W-:Y:S02]  /*44a0*/  UIMAD UR13, UR5, UR16, UR13 ;  /* 0x00000010050d72a4 */ /* 0x000fe4000f8e020d */
[----:B------:R-:W-:Y:S11]  /*44b0*/  UIMAD UR7, UR6, UR30, UR7 ;  /* 0x0000001e060772a4 */ /* 0x000ff6000f8e0207 */
[----:B------:R-:W-:Y:S01]  /*44c0*/  @!UPT UIADD3 URZ, UPT, UPT, URZ, URZ, URZ ;  /* 0x000000fffffff290 */ /* 0x000fe2000fffe0ff */
.L_x_77:
[----:B------:R-:W3:Y:S01]  /*44d0*/  @!UP2 LDCU.128 UR20, c[0x0][0xb10] ;  /* 0x00016200ff14a7ac */ /* 0x000ee20008000c00 */
[C---:B------:R-:W-:Y:S02]  /*44e0*/  ISETP.NE.U32.AND P1, PT, R4.reuse, RZ, PT ;  /* 0x000000ff0400720c */ /* 0x040fe40003f25070 */
[----:B------:R-:W-:Y:S02]  /*44f0*/  ISETP.NE.U32.AND P0, PT, R4, RZ, PT ;  /* 0x000000ff0400720c */ /* 0x000fe40003f05070 */
[C---:B------:R-:W-:Y:S02]  /*4500*/  ISETP.NE.AND.EX P1, PT, R5.reuse, RZ, PT, P1 ;  /* 0x000000ff0500720c */ /* 0x040fe40003f25310 */
[----:B------:R-:W-:Y:S01]  /*4510*/  ISETP.NE.AND.EX P0, PT, R5, RZ, PT, P0 ;  /* 0x000000ff0500720c */ /* 0x000fe20003f05300 */
[----:B------:R-:W4:Y:S01]  /*4520*/  @!UP2 LDCU UR5, c[0x0][0xb0c] ;  /* 0x00016180ff05a7ac */ /* 0x000f220008000800 */
[----:B------:R-:W-:Y:S01]  /*4530*/  SHF.L.U32 R6, R15, 0x1f, RZ ;  /* 0x0000001f0f067819 */ /* 0x000fe200000006ff */
[----:B---3--:R-:W-:Y:S07]  /*4540*/  UIMAD.WIDE.U32 UR8, UR13, UR20, URZ ;  /* 0x000000140d0872a5 */ /* 0x008fee000f8e00ff */
[----:B------:R-:W-:Y:S01]  /*4550*/  @!UP2 UMOV UR4, UR9 ;  /* 0x000000090004ac82 */ /* 0x000fe20008000000 */
[----:B----4-:R-:W-:Y:S02]  /*4560*/  @!UP2 UISETP.NE.AND UP0, UPT, UR5, 0x1, UPT ;  /* 0x000000010500a88c */ /* 0x010fe4000bf05270 */
[----:B------:R-:W-:Y:S02]  /*4570*/  @!UP2 USHF.R.U32.HI UR4, URZ, UR21, UR4 ;  /* 0x00000015ff04a299 */ /* 0x000fe40008011604 */
[----:B------:R-:W-:Y:S02]  /*4580*/  UIMAD.WIDE.U32 UR8, UR7, UR23, URZ ;  /* 0x00000017070872a5 */ /* 0x000fe4000f8e00ff */
[----:B------:R-:W-:Y:S02]  /*4590*/  @!UP2 USEL UR10, UR13, UR4, !UP0 ;  /* 0x000000040d0aa287 */ /* 0x000fe4000c000000 */
[----:B------:R-:W-:Y:S03]  /*45a0*/  @!UP2 UISETP.NE.AND UP0, UPT, UR22, 0x1, UPT ;  /* 0x000000011600a88c */ /* 0x000fe6000bf05270 */
[----:B------:R-:W-:Y:S02]  /*45b0*/  @!UP2 UMOV UR6, UR9 ;  /* 0x000000090006ac82 */ /* 0x000fe40008000000 */
[----:B------:R-:W3:Y:S02]  /*45c0*/  @!UP2 LDCU UR4, c[0x0][0xb20] ;  /* 0x00016400ff04a7ac */ /* 0x000ee40008000800 */
[----:B---3--:R-:W-:Y:S04]  /*45d0*/  @!UP2 USHF.R.U32.HI UR6, URZ, UR4, UR6 ;  /* 0x00000004ff06a299 */ /* 0x008fe80008011606 */
[----:B------:R-:W-:Y:S04]  /*45e0*/  @!UP2 USEL UR6, UR7, UR6, !UP0 ;  /* 0x000000060706a287 */ /* 0x000fe8000c000000 */
[----:B------:R-:W-:Y:S02]  /*45f0*/  @!UP2 UIADD3 UR4, UPT, UPT, -UR10, UR6, URZ ;  /* 0x000000060a04a290 */ /* 0x000fe4000fffe1ff */
[----:B------:R-:W-:Y:S02]  /*4600*/  @!UP2 UIADD3 UR6, UPT, UPT, UR10, -UR6, URZ ;  /* 0x800000060a06a290 */ /* 0x000fe4000fffe0ff */
[----:B------:R-:W-:Y:S02]  /*4610*/  @!UP2 UIMAD UR13, UR4, UR5, UR13 ;  /* 0x00000005040da2a4 */ /* 0x000fe4000f8e020d */
[----:B------:R-:W-:Y:S01]  /*4620*/  @!UP2 UIMAD UR7, UR6, UR22, UR7 ;  /* 0x000000160607a2a4 */ /* 0x000fe2000f8e0207 */
[----:B------:R-:W-:Y:S11]  /*4630*/  BRA.U UP3, `(.L_x_78) ;  /* 0x0000000103107547 */ /* 0x000ff6000b800000 */
[----:B------:R-:W-:Y:S04]  /*4640*/  MOV R8, UR34 ;  /* 0x0000002200087c02 */ /* 0x000fe80008000f00 */
[----:B------:R-:W-:Y:S04]  /*4650*/  SHF.L.U32 R8, R8, 0x1f, RZ ;  /* 0x0000001f08087819 */ /* 0x000fe800000006ff */
[----:B------:R-:W3:Y:S02]  /*4660*/  SYNCS.PHASECHK.TRANS64.TRYWAIT P2, [UR17+0x68], R8 ;  /* 0x00006808ff0075a7 */ /* 0x000ee40008041111 */
[----:B---3--:R-:W-:Y:S05]  /*4670*/  @!P2 BRA `(.L_x_79) ;  /* 0x000000280054a947 */ /* 0x008fea0003800000 */
.L_x_78:
[----:B------:R-:W-:Y:S05]  /*4680*/  @!P1 BRA `(.L_x_80) ;  /* 0x0000000000309947 */ /* 0x000fea0003800000 */
[----:B------:R-:W-:Y:S01]  /*4690*/  ISETP.NE.U32.AND P1, PT, R2, RZ, PT ;  /* 0x000000ff0200720c */ /* 0x000fe20003f25070 */
[----:B------:R-:W3:Y:S01]  /*46a0*/  LDCU.64 UR4, c[0x0][0x358] ;  /* 0x00006b00ff0477ac */ /* 0x000ee20008000a00 */
[----:B------:R-:W-:Y:S02]  /*46b0*/  IMAD.MOV.U32 R79, RZ, RZ, 0x1 ;  /* 0x00000001ff4f7424 */ /* 0x000fe400078e00ff */
[----:B------:R-:W-:Y:S11]  /*46c0*/  ISETP.NE.AND.EX P1, PT, R3, RZ, PT, P1 ;  /* 0x000000ff0300720c */ /* 0x000ff60003f25310 */
[----:B------:R-:W-:Y:S02]  /*46d0*/  @!UPT UIADD3 URZ, UPT, UPT, URZ, URZ, URZ ;  /* 0x000000fffffff290 */ /* 0x000fe4000fffe0ff */
[----:B-1----:R-:W1:Y:S01]  /*46e0*/  @P1 LDC.64 R8, c[0x0][0x888] ;  /* 0x00022200ff081b82 */ /* 0x002e620000000a00 */
[----:B------:R-:W-:Y:S04]  /*46f0*/  @P1 IMAD R0, R4, UR36, RZ ;  /* 0x0000002404001c24 */ /* 0x000fe8000f8e02ff */
[----:B-1----:R-:W-:Y:S04]  /*4700*/  @P1 IMAD.WIDE R8, R0, 0x4, R8 ;  /* 0x0000000400081825 */ /* 0x002fe800078e0208 */
[----:B------:R-:W-:Y:S01]  /*4710*/  HFMA2 R0, -RZ, RZ, 0, 5.9604644775390625e-08 ;  /* 0x00000001ff007431 */ /* 0x000fe200000001ff */
[----:B---3-5:R3:W5:Y:S04]  /*4720*/  @P1 LDG.E R39, desc[UR4][R8.64] ;  /* 0x0000000408271981 */ /* 0x028768000c1e1900 */
[----:B------:R-:W-:Y:S01]  /*4730*/  @!P1 PRMT R79, R0, 0x7610, R79 ;  /* 0x00007610004f9816 */ /* 0x000fe2000000004f */
[----:B---3--:R-:W4:Y:S06]  /*4740*/  @!P1 LDC R39, c[0x0][0x880] ;  /* 0x00022000ff279b82 */ /* 0x008f2c0000000800 */
.L_x_80:
[----:B----45:R-:W-:Y:S01]  /*4750*/  @!P0 FSETP.EQ.AND P1, PT, R39, RZ, PT ;  /* 0x000000ff2700820b */ /* 0x030fe20003f22000 */
[----:B------:R-:W-:Y:S01]  /*4760*/  @!UPT UIADD3 URZ, UPT, UPT, URZ, URZ, URZ ;  /* 0x000000fffffff290 */ /* 0x000fe2000fffe0ff */
[----:B------:R-:W-:Y:S11]  /*4770*/  @!P0 BRA `(.L_x_81) ;  /* 0x0000000000188947 */ /* 0x000ff60003800000 */
[----:B------:R-:W-:Y:S02]  /*4780*/  LOP3.LUT P0, RZ, R79, 0xff, RZ, 0xc0, !PT ;  /* 0x000000ff4fff7812 */ /* 0x000fe4000780c0ff */
[----:B------:R-:W-:Y:S04]  /*4790*/  ISETP.NE.U32.AND P1, PT, R2, RZ, PT ;  /* 0x000000ff0200720c */ /* 0x000fe80003f25070 */
[----:B------:R-:W-:Y:S04]  /*47a0*/  ISETP.NE.AND.EX P1, PT, R3, RZ, PT, P1 ;  /* 0x000000ff0300720c */ /* 0x000fe80003f25310 */
[----:B------:R-:W-:Y:S03]  /*47b0*/  PLOP3.LUT P1, PT, P1, PT, PT, 0x8, 0x80 ;  /* 0x000000000080781c */ /* 0x000fe60000f2e170 */
[----:B------:R-:W-:Y:S11]  /*47c0*/  @P0 FSETP.EQ.AND P1, PT, R39, RZ, PT ;  /* 0x000000ff2700020b */ /* 0x000ff60003f22000 */
[----:B------:R-:W-:Y:S02]  /*47d0*/  @!UPT UIADD3 URZ, UPT, UPT, URZ, URZ, URZ ;  /* 0x000000fffffff290 */ /* 0x000fe4000fffe0ff */
.L_x_81:
[----:B------:R-:W3:Y:S01]  /*47e0*/  SYNCS.PHASECHK.TRANS64.TRYWAIT P0, [UR17+0x58], R6 ;  /* 0x00005806ff0075a7 */ /* 0x000ee20008001111 */
[----:B------:R-:W-:Y:S02]  /*47f0*/  ELECT P2, URZ, PT ;  /* 0x0000000000ff782f */ /* 0x000fe40003840000 */
[----:B------:R-:W-:Y:S01]  /*4800*/  IADD3 R14, PT, PT, R14, 0x1, RZ ;  /* 0x000000010e0e7810 */ /* 0x000fe20007ffe0ff */
[----:B---3--:R-:W-:Y:S10]  /*4810*/  @!P0 BRA `(.L_x_82) ;  /* 0x0000002800048947 */ /* 0x008ff40003800000 */
.L_x_135:
[----:B------:R-:W-:Y:S01]  /*4820*/  PLOP3.LUT P1, PT, P1, P2, PT, 0xf2, 0x2f ;  /* 0x00000000002f781c */ /* 0x000fe20000f25e72 */
[----:B------:R-:W-:Y:S01]  /*4830*/  UMOV UR18, 0x0 ;  /* 0x0000000000127882 */ /* 0x000fe20000000000 */
[----:B------:R-:W-:Y:S01]  /*4840*/  UMOV UR19, 0x10000000 ;  /* 0x1000000000137882 */ /* 0x000fe20000000000 */
[----:B------:R-:W-:Y:S01]  /*4850*/  UMOV UR12, UR36 ;  /* 0x00000024000c7c82 */ /* 0x000fe20008000000 */
[----:B------:R-:W-:Y:S01]  /*4860*/  LOP3.LUT R15, R15, 0x1, RZ, 0x3c, !PT ;  /* 0x000000010f0f7812 */ /* 0x000fe200078e3cff */
[----:B------:R-:W-:Y:S01]  /*4870*/  UPLOP3.LUT UP3, UPT, UPT, UPT, UPT, 0x80, 0x8 ;  /* 0x000000000008789c */ /* 0x000fe20003f6f070 */
[----:B------:R-:W-:Y:S07]  /*4880*/  UMOV UR36, UR24 ;  /* 0x0000001800247c82 */ /* 0x000fee0008000000 */
[----:B-1----:R-:W-:Y:S01]  /*4890*/  @!P1 IADD3 R6, P0, PT, R16, 0x580, RZ ;  /* 0x0000058010069810 */ /* 0x002fe20007f1e0ff */
[----:B------:R-:W-:Y:S03]  /*48a0*/  VOTEU.ALL UP0, P1 ;  /* 0x0000000000ff7886 */ /* 0x000fe60000800000 */
[----:B------:R-:W-:Y:S01]  /*48b0*/  @!P1 R2UR UR5, R6 ;  /* 0x00000000060592ca */ /* 0x000fe200000e0000 */
[----:B------:R-:W-:Y:S01]  /*48c0*/  @!P1 IMAD.X R0, RZ, RZ, R17, P0 ;  /* 0x000000ffff009224 */ /* 0x000fe200000e0611 */
[----:B------:R-:W-:Y:S01]  /*48d0*/  @!UP0 USHF.L.U32 UR10, UR45, 0x6, URZ ;  /* 0x000000062d0a8899 */ /* 0x000fe200080006ff */
[----:B------:R-:W-:Y:S01]  /*48e0*/  ISETP.NE.AND P0, PT, R14, 0x2, PT ;  /* 0x000000020e00780c */ /* 0x000fe20003f05270 */
[----:B------:R-:W-:Y:S02]  /*48f0*/  @!UP0 USHF.L.U32 UR11, UR46, 0x6, URZ ;  /* 0x000000062e0b8899 */ /* 0x000fe400080006ff */
[----:B------:R-:W-:Y:S01]  /*4900*/  @!P1 R2UR UR4, R0 ;  /* 0x00000000000492ca */ /* 0x000fe200000e0000 */
[----:B------:R-:W-:Y:S01]  /*4910*/  @!UP0 UIADD3 UR8, UPT, UPT, UR17, 0x200, URZ ;  /* 0x0000020011088890 */ /* 0x000fe2000fffe0ff */
[----:B------:R-:W-:Y:S01]  /*4920*/  SEL R0, RZ, 0x1, P0 ;  /* 0x00000001ff007807 */ /* 0x000fe20000000000 */
[----:B------:R-:W-:Y:S01]  /*4930*/  @!UP0 UIADD3 UR9, UPT, UPT, UR17, 0x50, URZ ;  /* 0x0000005011098890 */ /* 0x000fe2000fffe0ff */
[----:B------:R-:W-:Y:S01]  /*4940*/  SEL R14, R14, RZ, P0 ;  /* 0x000000ff0e0e7207 */ /* 0x000fe20000000000 */
[----:B------:R-:W-:Y:S01]  /*4950*/  VOTEU.ALL UP0, P1 ;  /* 0x0000000000ff7886 */ /* 0x000fe20000800000 */
[----:B------:R-:W-:Y:S01]  /*4960*/  LOP3.LUT R13, R13, R0, RZ, 0x3c, !PT ;  /* 0x000000000d0d7212 */ /* 0x000fe200078e3cff */
[----:B------:R-:W-:Y:S01]  /*4970*/  IMAD.U32 R8, RZ, RZ, UR5 ;  /* 0x00000005ff087e24 */ /* 0x000fe2000f8e00ff */
[----:B------:R-:W-:Y:S02]  /*4980*/  UIADD3 UR45, UPT, UPT, UR7, UR60, URZ ;  /* 0x0000003c072d7290 */ /* 0x000fe4000fffe0ff */
[----:B------:R-:W-:Y:S03]  /*4990*/  UIADD3 UR46, UPT, UPT, UR13, UR57, URZ ;  /* 0x000000390d2e7290 */ /* 0x000fe6000fffe0ff */
[----:B------:R-:W-:Y:S01]  /*49a0*/  IMAD.U32 R9, RZ, RZ, UR4 ;  /* 0x00000004ff097e24 */ /* 0x000fe2000f8e00ff */
[----:B------:R-:W-:Y:S04]  /*49b0*/  @!P1 R2UR UR4, R8 ;  /* 0x00000000080492ca */ /* 0x000fe800000e0000 */
[----:B------:R-:W-:Y:S11]  /*49c0*/  @!P1 R2UR UR5, R9 ;  /* 0x00000000090592ca */ /* 0x000ff600000e0000 */
[----:B------:R-:W-:Y:S02]  /*49d0*/  @!UPT UIADD3 URZ, UPT, UPT, URZ, URZ, URZ ;  /* 0x000000fffffff290 */ /* 0x000fe4000fffe0ff */
[----:B------:R3:W-:Y:S01]  /*49e0*/  @!UP0 UTMALDG.3D [UR8], [UR4], desc[UR18] ;  /* 0x00001208040085b4 */ /* 0x0007e20008011000 */
[----:B------:R3:W-:Y:S01]  /*49f0*/  @!P1 SYNCS.ARRIVE.TRANS64.RED.A0TR RZ, [UR17+0x50], R7 ;  /* 0x00005007ffff99a7 */ /* 0x0007e20008300411 */
[----:B------:R-:W-:Y:S01]  /*4a00*/  SYNCS.ARRIVE.TRANS64.RED.A1T0 RZ, [UR48], RZ ;  /* 0x000000ffffff79a7 */ /* 0x000fe20008100430 */
[----:B------:R-:W-:Y:S05]  /*4a10*/  BRA.U UP1, `(.L_x_83) ;  /* 0xfffffff5018c7547 */ /* 0x000fea000b83ffff */
[----:B------:R-:W-:Y:S07]  /*4a20*/  MOV R0, UR17 ;  /* 0x0000001100007c02 */ /* 0x000fee0008000f00 */
.L_x_84:
[----:B-1----:R-:W-:-:S04]  /*4a30*/  SHF.L.U32 R2, R15, 0x1f, RZ ;  /* 0x0000001f0f027819 */ /* 0x002fc800000006ff */
[----:B------:R1:W4:Y:S03]  /*4a40*/  SYNCS.PHASECHK.TRANS64.TRYWAIT P0, [R0+URZ+0x58], R2 ;  /* 0x00005802000075a7 */ /* 0x00032600080011ff */
[----:B----4-:R-:W-:Y:S05]  /*4a50*/  @!P0 NANOSLEEP.SYNCS 0x989680 ;  /* 0x009896800000895d */ /* 0x010fea0003900000 */
[----:B------:R-:W4:Y:S02]  /*4a60*/  @!P0 SYNCS.PHASECHK.TRANS64 P0, [R0+URZ+0x58], R2 ;  /* 0x00005802000085a7 */ /* 0x000f2400080010ff */
[----:B--234-:R-:W-:Y:S05]  /*4a70*/  @P0 EXIT ;  /* 0x000000000000094d */ /* 0x01cfea0003800000 */
[----:B------:R-:W-:Y:S05]  /*4a80*/  BRA `(.L_x_84) ;  /* 0xfffffffc00e87947 */ /* 0x000fea000383ffff */
.L_x_75:
[----:B------:R-:W-:-:S06]  /*4a90*/  UISETP.GE.AND UP0, UPT, UR22, 0x4, UPT ;  /* 0x000000041600788c */ /* 0x000fcc000bf06270 */
[----:B------:R-:W-:-:S13]  /*4aa0*/  PLOP3.LUT P0, PT, PT, PT, UP0, 0x80, 0x8 ;  /* 0x000000000008781c */ /* 0x000fda0003f0f008 */
[----:B-1----:R-:W-:Y:S05]  /*4ab0*/  @!P0 EXIT ;  /* 0x000000000000894d */ /* 0x002fea0003800000 */
[----:B------:R-:W-:Y:S01]  /*4ac0*/  BAR.SYNC.DEFER_BLOCKING 0x6, 0xa0 ;  /* 0x0182800000007b1d */ /* 0x000fe20000010000 */
[C---:B------:R-:W-:Y:S02]  /*4ad0*/  IMAD.SHL.U32 R7, R76.reuse, 0x40, RZ ;  /* 0x000000404c077824 */ /* 0x040fe400078e00ff */
[----:B------:R-:W-:Y:S02]  /*4ae0*/  HFMA2 R81, -RZ, RZ, 0, 0 ;  /* 0x00000000ff517431 */ /* 0x000fe400000001ff */
[C---:B------:R-:W-:Y:S01]  /*4af0*/  IMAD.SHL.U32 R4, R76.reuse, 0x20, RZ ;  /* 0x000000204c047824 */ /* 0x040fe200078e00ff */
[----:B------:R-:W-:Y:S01]  /*4b00*/  CS2R R82, SRZ ;  /* 0x0000000000527805 */ /* 0x000fe2000001ff00 */
[----:B------:R-:W-:Y:S01]  /*4b10*/  IMAD.SHL.U32 R6, R76, 0x2, RZ ;  /* 0x000000024c067824 */ /* 0x000fe200078e00ff */
[----:B------:R-:W-:Y:S01]  /*4b20*/  UMOV UR44, 0x400 ;  /* 0x00000400002c7882 */ /* 0x000fe20000000000 */
[----:B------:R-:W-:Y:S01]  /*4b30*/  LOP3.LUT R5, R7, 0x180, RZ, 0xc0, !PT ;  /* 0x0000018007057812 */ /* 0x000fe200078ec0ff */
[----:B------:R-:W-:Y:S01]  /*4b40*/  ULEA UR44, UR48, UR44, 0x18 ;  /* 0x0000002c302c7291 */ /* 0x000fe2000f8ec0ff */
[----:B------:R-:W-:Y:S01]  /*4b50*/  LOP3.LUT R4, R4, 0xc00, RZ, 0xc0, !PT ;  /* 0x00000c0004047812 */ /* 0x000fe200078ec0ff */
[----:B------:R-:W1:Y:S01]  /*4b60*/  LDC.64 R72, c[0x0][0x888] ;  /* 0x00022200ff487b82 */ /* 0x000e620000000a00 */
[----:B------:R-:W-:Y:S01]  /*4b70*/  LOP3.LUT R6, R5, 0x20, R6, 0xf8, !PT ;  /* 0x0000002005067812 */ /* 0x000fe200078ef806 */
[----:B------:R-:W-:Y:S01]  /*4b80*/  IMAD.SHL.U32 R5, R76, 0x8, RZ ;  /* 0x000000084c057824 */ /* 0x000fe200078e00ff */
[----:B------:R-:W-:Y:S01]  /*4b90*/  LOP3.LUT R4, R4, 0x40, R7, 0xf8, !PT ;  /* 0x0000004004047812 */ /* 0x000fe200078ef807 */
[----:B------:R-:W-:Y:S01]  /*4ba0*/  IMAD.U32 R37, R76, 0x10000, RZ ;  /* 0x000100004c257824 */ /* 0x000fe200078e00ff */
[----:B------:R-:W-:Y:S01]  /*4bb0*/  UIADD3 UR4, UPT, UPT, UR44, 0x1200, URZ ;  /* 0x000012002c047890 */ /* 0x000fe2000fffe0ff */
[----:B------:R-:W-:Y:S01]  /*4bc0*/  IMAD.MOV.U32 R36, RZ, RZ, RZ ;  /* 0x000000ffff247224 */ /* 0x000fe200078e00ff */
[----:B------:R-:W-:Y:S01]  /*4bd0*/  LOP3.LUT R5, R6, 0x30, R5, 0x78, !PT ;  /* 0x0000003006057812 */ /* 0x000fe200078e7805 */
[----:B------:R-:W2:Y:S01]  /*4be0*/  LDC.64 R74, c[0x0][0x890] ;  /* 0x00022400ff4a7b82 */ /* 0x000ea20000000a00 */
[----:B------:R-:W-:Y:S01]  /*4bf0*/  LOP3.LUT R4, R4, 0x200, R7, 0xf8, !PT ;  /* 0x0000020004047812 */ /* 0x000fe200078ef807 */
[----:B------:R-:W-:Y:S01]  /*4c00*/  IMAD.MOV.U32 R84, RZ, RZ, RZ ;  /* 0x000000ffff547224 */ /* 0x000fe200078e00ff */
[----:B------:R-:W-:Y:S01]  /*4c10*/  LOP3.LUT R37, R37, 0x600000, RZ, 0xc0, !PT ;  /* 0x0060000025257812 */ /* 0x000fe200078ec0ff */
[----:B------:R-:W-:Y:S01]  /*4c20*/  IMAD.U32 R85, RZ, RZ, UR4 ;  /* 0x00000004ff557e24 */ /* 0x000fe2000f8e00ff */
[----:B------:R-:W-:Y:S01]  /*4c30*/  LOP3.LUT R78, R4, R5, RZ, 0xfc, !PT ;  /* 0x00000005044e7212 */ /* 0x000fe200078efcff */
[----:B------:R-:W3:Y:S01]  /*4c40*/  LDS R0, [UR44+0x120] ;  /* 0x0001202cff007984 */ /* 0x000ee20008000800 */
[----:B------:R-:W-:Y:S01]  /*4c50*/  IMAD.SHL.U32 R4, R76, 0x10, RZ ;  /* 0x000000104c047824 */ /* 0x000fe200078e00ff */
[----:B------:R-:W4:Y:S01]  /*4c60*/  LDC.64 R70, c[0x0][0x8b0] ;  /* 0x00022c00ff467b82 */ /* 0x000f220000000a00 */
[----:B------:R-:W-:Y:S01]  /*4c70*/  IADD3 R77, PT, PT, R78, UR44, RZ ;  /* 0x0000002c4e4d7c10 */ /* 0x000fe2000fffe0ff */
[----:B------:R-:W1:Y:S02]  /*4c80*/  LDCU UR50, c[0x0][0x370] ;  /* 0x00006e00ff3277ac */ /* 0x000e640008000800 */
[----:B------:R-:W-:Y:S01]  /*4c90*/  LOP3.LUT R4, R4, 0x20, RZ, 0xc0, !PT ;  /* 0x0000002004047812 */ /* 0x000fe200078ec0ff */
[----:B------:R-:W1:Y:S03]  /*4ca0*/  LDCU.64 UR62, c[0x0][0x348] ;  /* 0x00006900ff3e77ac */ /* 0x000e660008000a00 */
[----:B------:R-:W1:Y:S01]  /*4cb0*/  LDC.64 R68, c[0x0][0x8a8] ;  /* 0x00022a00ff447b82 */ /* 0x000e620000000a00 */
[----:B------:R-:W-:Y:S01]  /*4cc0*/  IADD3 R77, PT, PT, -R4, 0x200, R77 ;  /* 0x00000200044d7810 */ /* 0x000fe20007ffe14d */
[----:B------:R-:W1:Y:S01]  /*4cd0*/  LDCU UR41, c[0x0][0xb0c] ;  /* 0x00016180ff2977ac */ /* 0x000e620008000800 */
[----:B------:R-:W1:Y:S01]  /*4ce0*/  LDCU UR39, c[0x0][0xb30] ;  /* 0x00016600ff2777ac */ /* 0x000e620008000800 */
[----:B------:R-:W1:Y:S01]  /*4cf0*/  LDCU.64 UR58, c[0x0][0x888] ;  /* 0x00011100ff3a77ac */ /* 0x000e620008000a00 */
[----:B------:R-:W1:Y:S01]  /*4d00*/  LDCU.64 UR42, c[0x0][0xb28] ;  /* 0x00016500ff2a77ac */ /* 0x000e620008000a00 */
[----:B------:R-:W1:Y:S01]  /*4d10*/  LDCU.128 UR52, c[0x0][0xb10] ;  /* 0x00016200ff3477ac */ /* 0x000e620008000c00 */
[----:B------:R-:W1:Y:S01]  /*4d20*/  LDCU UR49, c[0x0][0x374] ;  /* 0x00006e80ff3177ac */ /* 0x000e620008000800 */
[----:B------:R-:W-:Y:S01]  /*4d30*/  UIADD3 UR56, UPT, UPT, UR44, 0x200, URZ ;  /* 0x000002002c387890 */ /* 0x000fe2000fffe0ff */
[----:B---3--:R-:W-:-:S11]  /*4d40*/  IMAD.IADD R37, R0, 0x1, R37 ;  /* 0x0000000100257824 */ /* 0x008fd600078e0225 */
.L_x_102:
[----:B------:R-:W-:Y:S02]  /*4d50*/  LEA R3, R81, UR44, 0x3 ;  /* 0x0000002c51037c11 */ /* 0x000fe4000f8e18ff */
[----:B------:R-:W-:Y:S02]  /*4d60*/  SHF.L.U32 R0, R83, 0x1f, RZ ;  /* 0x0000001f53007819 */ /* 0x000fe400000006ff */
[----:B-1----:R-:W-:Y:S02]  /*4d70*/  LEA R4, R81, UR44, 0x4 ;  /* 0x0000002c51047c11 */ /* 0x002fe4000f8e20ff */
[----:B------:R-:W3:Y:S02]  /*4d80*/  SYNCS.PHASECHK.TRANS64.TRYWAIT P0, [R3+URZ+0x70], R0 ;  /* 0x00007000030075a7 */ /* 0x000ee400080011ff */
[----:B--23--:R-:W-:Y:S05]  /*4d90*/  @!P0 BRA `(.L_x_85) ;  /* 0x0000002000bc8947 */ /* 0x00cfea0003800000 */
.L_x_136:
[----:B------:R-:W1:Y:S01]  /*4da0*/  LDS.128 R4, [R4+0x100] ;  /* 0x0001000004047984 */ /* 0x000e620000000c00 */
[----:B------:R-:W-:Y:S01]  /*4db0*/  UISETP.GE.AND UP0, UPT, UR40, 0x1, UPT ;  /* 0x000000012800788c */ /* 0x000fe2000bf06270 */
[----:B------:R-:W-:Y:S01]  /*4dc0*/  @!PT LDS RZ, [RZ] ;  /* 0x00000000fffff984 */ /* 0x000fe20000000800 */
[----:B------:R-:W-:Y:S01]  /*4dd0*/  @!PT LDS RZ, [RZ] ;  /* 0x00000000fffff984 */ /* 0x000fe20000000800 */
[----:B------:R-:W-:Y:S01]  /*4de0*/  @!PT LDS RZ, [RZ] ;  /* 0x00000000fffff984 */ /* 0x000fe20000000800 */
[----:B------:R-:W-:Y:S01]  /*4df0*/  @!PT LDS RZ, [RZ] ;  /* 0x00000000fffff984 */ /* 0x000fe20000000800 */
[----:B------:R2:W-:Y:S06]  /*4e00*/  MEMBAR.ALL.CTA ;  /* 0x0000000000007992 */ /* 0x0005ec0000008000 */
[----:B--2---:R-:W2:Y:S01]  /*4e10*/  FENCE.VIEW.ASYNC.S ;  /* 0x00000000000073c6 */ /* 0x004ea20000000000 */
[----:B-1----:R-:W-:Y:S11]  /*4e20*/  LOP3.LUT P0, RZ, R6, 0x1, RZ, 0xc0, !PT ;  /* 0x0000000106ff7812 */ /* 0x002ff6000780c0ff */
[----:B------:R-:W-:Y:S02]  /*4e30*/  @!UPT UIADD3 URZ, UPT, UPT, URZ, URZ, URZ ;  /* 0x000000fffffff290 */ /* 0x000fe4000fffe0ff */
[----:B--2---:R-:W-:Y:S01]  /*4e40*/  VOTEU.ANY UP1, P0 ;  /* 0x0000000000ff7886 */ /* 0x004fe20000020100 */
[----:B------:R-:W-:Y:S01]  /*4e50*/  PLOP3.LUT P0, PT, PT, PT, UP1, 0x80, 0x8 ;  /* 0x000000000008781c */ /* 0x000fe20003f0f018 */
[----:B------:R-:W-:Y:S11]  /*4e60*/  UP2UR UR47, UPR, URZ, 0x2 ;  /* 0x00000002ff2f7883 */ /* 0x000ff60008000000 */
[----:B------:R-:W-:Y:S01]  /*4e70*/  @!UPT UIADD3 URZ, UPT, UPT, URZ, URZ, URZ ;  /* 0x000000fffffff290 */ /* 0x000fe2000fffe0ff */
        /* <DEDUP_REMOVED lines=13> */
[----:B------:R-:W2:Y:S01]  /*4f50*/  LDCU UR12, c[0x0][0xb20] ;  /* 0x00016400ff0c77ac */ /* 0x000ea20008000800 */
[----:B------:R-:W-:Y:S02]  /*4f60*/  UIMAD.WIDE.U32 UR4, UR49, UR55, URZ ;  /* 0x00000037310472a5 */ /* 0x000fe4000f8e00ff */
[----:B------:R-:W-:Y:S02]  /*4f70*/  UIMAD.WIDE.U32 UR6, UR50, UR52, URZ ;  /* 0x00000034320672a5 */ /* 0x000fe4000f8e00ff */
[----:B------:R-:W-:Y:S02]  /*4f80*/  UISETP.NE.AND UP0, UPT, UR54, 0x1, UPT ;  /* 0x000000013600788c */ /* 0x000fe4000bf05270 */
[----:B------:R-:W-:Y:S02]  /*4f90*/  UIMAD.WIDE.U32 UR8, UR37, UR55, URZ ;  /* 0x00000037250872a5 */ /* 0x000fe4000f8e00ff */
[----:B------:R-:W-:Y:S02]  /*4fa0*/  UIMAD.WIDE.U32 UR10, UR38, UR52, URZ ;  /* 0x00000034260a72a5 */ /* 0x000fe4000f8e00ff */
[----:B------:R-:W-:Y:S02]  /*4fb0*/  UISETP.NE.AND UP1, UPT, UR41, 0x1, UPT ;  /* 0x000000012900788c */ /* 0x000fe4000bf25270 */
[----:B------:R-:W-:Y:S01]  /*4fc0*/  UISETP.NE.AND UP2, UPT, UR40, 0x1, UPT ;  /* 0x000000012800788c */ /* 0x000fe2000bf45270 */
[----:B------:R-:W-:Y:S02]  /*4fd0*/  UMOV UR4, UR5 ;  /* 0x0000000500047c82 */ /* 0x000fe40008000000 */
[----:B--2---:R-:W-:Y:S03]  /*4fe0*/  USHF.R.U32.HI UR5, URZ, UR12, UR4 ;  /* 0x0000000cff057299 */ /* 0x004fe60008011604 */
[----:B------:R-:W-:Y:S02]  /*4ff0*/  UMOV UR4, UR7 ;  /* 0x0000000700047c82 */ /* 0x000fe40008000000 */
[----:B------:R-:W-:Y:S02]  /*5000*/  USHF.R.U32.HI UR7, URZ, UR53, UR4 ;  /* 0x00000035ff077299 */ /* 0x000fe40008011604 */
[----:B------:R-:W-:Y:S02]  /*5010*/  USEL UR4, UR49, UR5, !UP0 ;  /* 0x0000000531047287 */ /* 0x000fe4000c000000 */
[----:B------:R-:W-:Y:S01]  /*5020*/  USEL UR7, UR50, UR7, !UP1 ;  /* 0x0000000732077287 */ /* 0x000fe2000c800000 */
[----:B------:R-:W-:Y:S01]  /*5030*/  UMOV UR5, UR9 ;  /* 0x0000000900057c82 */ /* 0x000fe20008000000 */
[----:B------:R-:W-:Y:S02]  /*5040*/  UIMAD.WIDE.U32 UR8, UR4, UR42, URZ ;  /* 0x0000002a040872a5 */ /* 0x000fe4000f8e00ff */
[----:B------:R-:W-:Y:S03]  /*5050*/  USHF.R.U32.HI UR6, URZ, UR12, UR5 ;  /* 0x0000000cff067299 */ /* 0x000fe60008011605 */
[----:B------:R-:W-:Y:S01]  /*5060*/  UMOV UR5, UR11 ;  /* 0x0000000b00057c82 */ /* 0x000fe20008000000 */
[----:B------:R-:W-:Y:S02]  /*5070*/  UIMAD.WIDE.U32 UR10, UR7, UR42, URZ ;  /* 0x0000002a070a72a5 */ /* 0x000fe4000f8e00ff */
[----:B------:R-:W-:Y:S02]  /*5080*/  USHF.R.U32.HI UR12, URZ, UR53, UR5 ;  /* 0x00000035ff0c7299 */ /* 0x000fe40008011605 */
[----:B------:R-:W-:Y:S01]  /*5090*/  USEL UR6, UR37, UR6, !UP0 ;  /* 0x0000000625067287 */ /* 0x000fe2000c000000 */
[----:B------:R-:W-:Y:S02]  /*50a0*/  UMOV UR5, UR9 ;  /* 0x0000000900057c82 */ /* 0x000fe40008000000 */
[----:B------:R-:W-:Y:S01]  /*50b0*/  UMOV UR10, UR11 ;  /* 0x0000000b000a7c82 */ /* 0x000fe20008000000 */
[----:B------:R-:W-:Y:S02]  /*50c0*/  @UP2 USHF.R.U32.HI UR4, URZ, UR43, UR5 ;  /* 0x0000002bff042299 */ /* 0x000fe40008011605 */
[----:B------:R-:W-:Y:S02]  /*50d0*/  @UP2 USHF.R.U32.HI UR7, URZ, UR43, UR10 ;  /* 0x0000002bff072299 */ /* 0x000fe4000801160a */
[----:B------:R-:W-:Y:S02]  /*50e0*/  UIMAD UR4, UR40, UR4, URZ ;  /* 0x00000004280472a4 */ /* 0x000fe4000f8e02ff */
[----:B------:R-:W-:Y:S02]  /*50f0*/  UIMAD.WIDE.U32 UR10, UR6, UR42, URZ ;  /* 0x0000002a060a72a5 */ /* 0x000fe4000f8e00ff */
[----:B------:R-:W-:Y:S02]  /*5100*/  USEL UR5, UR38, UR12, !UP1 ;  /* 0x0000000c26057287 */ /* 0x000fe4000c800000 */
[----:B------:R-:W-:Y:S02]  /*5110*/  UIMAD UR8, UR40, UR7, URZ ;  /* 0x00000007280872a4 */ /* 0x000fe4000f8e02ff */
[----:B------:R-:W-:Y:S03]  /*5120*/  UISETP.GE.AND UP0, UPT, UR6, UR4, UPT ;  /* 0x000000040600728c */ /* 0x000fe6000bf06270 */
[----:B------:R-:W-:Y:S01]  /*5130*/  UMOV UR4, UR11 ;  /* 0x0000000b00047c82 */ /* 0x000fe20008000000 */
[----:B------:R-:W-:Y:S02]  /*5140*/  UISETP.GE.OR UP0, UPT, UR5, UR8, UP0 ;  /* 0x000000080500728c */ /* 0x000fe40008706670 */
[----:B------:R-:W-:Y:S02]  /*5150*/  USHF.R.U32.HI UR4, URZ, UR43, UR4 ;  /* 0x0000002bff047299 */ /* 0x000fe40008011604 */
[----:B------:R-:W-:Y:S02]  /*5160*/  UIMAD.WIDE.U32 UR8, UR5, UR42, URZ ;  /* 0x0000002a050872a5 */ /* 0x000fe4000f8e00ff */
[----:B------:R-:W-:Y:S02]  /*5170*/  USEL UR11, UR6, UR4, !UP2 ;  /* 0x00000004060b7287 */ /* 0x000fe4000d000000 */
[----:B------:R-:W-:Y:S02]  /*5180*/  UIADD3 UR8, UPT, UPT, -UR5, URZ, URZ ;  /* 0x000000ff05087290 */ /* 0x000fe4000fffe1ff */
[----:B------:R-:W-:Y:S01]  /*5190*/  UIADD3 UR10, UPT, UPT, -UR11, URZ, URZ ;  /* 0x000000ff0b0a7290 */ /* 0x000fe2000fffe1ff */
[----:B------:R-:W-:Y:S01]  /*51a0*/  @!UP0 UMOV UR4, UR9 ;  /* 0x0000000900048c82 */ /* 0x000fe20008000000 */
[----:B------:R-:W-:Y:S02]  /*51b0*/  UIADD3 UR9, UPT, UPT, -UR6, URZ, URZ ;  /* 0x000000ff06097290 */ /* 0x000fe4000fffe1ff */
[----:B------:R-:W-:Y:S02]  /*51c0*/  @!UP0 USHF.R.U32.HI UR4, URZ, UR43, UR4 ;  /* 0x0000002bff048299 */ /* 0x000fe40008011604 */
[----:B------:R-:W-:Y:S02]  /*51d0*/  UIMAD UR10, UR40, UR10, UR6 ;  /* 0x0000000a280a72a4 */ /* 0x000fe4000f8e0206 */
[----:B------:R-:W-:Y:S04]  /*51e0*/  @!UP0 USEL UR4, UR5, UR4, !UP2 ;  /* 0x0000000405048287 */ /* 0x000fe8000d000000 */
[----:B------:R-:W-:Y:S02]  /*51f0*/  @!UP0 UIMAD UR10, UR7, UR10, UR4 ;  /* 0x0000000a070a82a4 */ /* 0x000fe4000f8e0204 */
[----:B------:R-:W-:Y:S02]  /*5200*/  @!UP0 UIADD3 UR11, UPT, UPT, UR11, -UR4, URZ ;  /* 0x800000040b0b8290 */ /* 0x000fe4000fffe0ff */
[----:B------:R-:W-:Y:S02]  /*5210*/  UIMAD UR7, UR41, UR8, UR38 ;  /* 0x00000008290772a4 */ /* 0x000fe4000f8e0226 */
[----:B------:R-:W-:Y:S02]  /*5220*/  @!UP0 UIMAD UR6, UR11, UR40, UR5 ;  /* 0x000000280b0682a4 */ /* 0x000fe4000f8e0205 */
[----:B------:R-:W-:Y:S01]  /*5230*/  UIMAD UR4, UR54, UR9, UR37 ;  /* 0x00000009360472a4 */ /* 0x000fe2000f8e0225 */
[----:B------:R-:W-:Y:S02]  /*5240*/  @!UP0 UMOV UR5, UR10 ;  /* 0x0000000a00058c82 */ /* 0x000fe40008000000 */
[----:B------:R-:W-:Y:S02]  /*5250*/  UIMAD UR38, UR5, UR41, UR7 ;  /* 0x00000029052672a4 */ /* 0x000fe4000f8e0207 */
[----:B------:R-:W-:Y:S11]  /*5260*/  UIMAD UR37, UR6, UR54, UR4 ;  /* 0x00000036062572a4 */ /* 0x000ff6000f8e0204 */
[----:B------:R-:W-:Y:S01]  /*5270*/  @!UPT UIADD3 URZ, UPT, UPT, URZ, URZ, URZ ;  /* 0x000000fffffff290 */ /* 0x000fe2000fffe0ff */
.L_x_86:
[----:B------:R-:W-:Y:S01]  /*5280*/  UISETP.NE.AND UP0, UPT, UR39, 0x1, UPT ;  /* 0x000000012700788c */ /* 0x000fe2000bf05270 */
[----:B------:R-:W-:Y:S10]  /*5290*/  IADD3 R81, PT, PT, R81, 0x1, RZ ;  /* 0x0000000151517810 */ /* 0x000ff40007ffe0ff */
[----:B------:R-:W2:Y:S01]  /*52a0*/  @!UP0 LDCU.128 UR12, c[0x0][0xb10] ;  /* 0x00016200ff0c87ac */ /* 0x000ea20008000c00 */
[----:B------:R-:W3:Y:S01]  /*52b0*/  @!UP0 LDCU UR5, c[0x0][0xb0c] ;  /* 0x00016180ff0587ac */ /* 0x000ee20008000800 */
[----:B------:R-:W4:Y:S01]  /*52c0*/  @!UP0 LDCU UR10, c[0x0][0xb20] ;  /* 0x00016400ff0a87ac */ /* 0x000f220008000800 */
[----:B--2---:R-:W-:Y:S02]  /*52d0*/  UIMAD.WIDE.U32 UR8, UR38, UR12, URZ ;  /* 0x0000000c260872a5 */ /* 0x004fe4000f8e00ff */
[----:B------:R-:W-:Y:S02]  /*52e0*/  UIMAD.WIDE.U32 UR6, UR37, UR15, URZ ;  /* 0x0000000f250672a5 */ /* 0x000fe4000f8e00ff */
[----:B------:R-:W-:Y:S03]  /*52f0*/  @!UP0 UISETP.NE.AND UP1, UPT, UR14, 0x1, UPT ;  /* 0x000000010e00888c */ /* 0x000fe6000bf25270 */
[----:B------:R-:W-:Y:S01]  /*5300*/  @!UP0 UMOV UR4, UR9 ;  /* 0x0000000900048c82 */ /* 0x000fe20008000000 */
[----:B---3--:R-:W-:Y:S02]  /*5310*/  @!UP0 UISETP.NE.AND UP2, UPT, UR5, 0x1, UPT ;  /* 0x000000010500888c */ /* 0x008fe4000bf45270 */
[----:B------:R-:W-:Y:S01]  /*5320*/  @!UP0 USHF.R.U32.HI UR4, URZ, UR13, UR4 ;  /* 0x0000000dff048299 */ /* 0x000fe20008011604 */
[----:B------:R-:W-:Y:S02]  /*5330*/  @!UP0 UMOV UR6, UR7 ;  /* 0x0000000700068c82 */ /* 0x000fe40008000000 */
[----:B----4-:R-:W-:Y:S02]  /*5340*/  @!UP0 USHF.R.U32.HI UR6, URZ, UR10, UR6 ;  /* 0x0000000aff068299 */ /* 0x010fe40008011606 */
[----:B------:R-:W-:Y:S02]  /*5350*/  @!UP0 USEL UR7, UR38, UR4, !UP2 ;  /* 0x0000000426078287 */ /* 0x000fe4000d000000 */
[----:B------:R-:W-:Y:S04]  /*5360*/  @!UP0 USEL UR6, UR37, UR6, !UP1 ;  /* 0x0000000625068287 */ /* 0x000fe8000c800000 */
[----:B------:R-:W-:Y:S02]  /*5370*/  @!UP0 UIADD3 UR4, UPT, UPT, -UR7, UR6, URZ ;  /* 0x0000000607048290 */ /* 0x000fe4000fffe1ff */
[----:B------:R-:W-:Y:S02]  /*5380*/  @!UP0 UIADD3 UR6, UPT, UPT, UR7, -UR6, URZ ;  /* 0x8000000607068290 */ /* 0x000fe4000fffe0ff */
[----:B------:R-:W-:Y:S02]  /*5390*/  @!UP0 UIMAD UR38, UR4, UR5, UR38 ;  /* 0x00000005042682a4 */ /* 0x000fe4000f8e0226 */
[----:B------:R-:W-:Y:S02]  /*53a0*/  @!UP0 UIMAD UR37, UR6, UR14, UR37 ;  /* 0x0000000e062582a4 */ /* 0x000fe4000f8e0225 */
[----:B------:R-:W-:Y:S09]  /*53b0*/  ULOP3.LUT UP0, URZ, UR56, 0x1b0, URZ, 0xc0, !UPT ;  /* 0x000001b038ff7892 */ /* 0x000ff2000f80c0ff */
[----:B------:R-:W-:Y:S05]  /*53c0*/  BRA.U !UP0, `(.L_x_87) ;  /* 0x0000000108407547 */ /* 0x000fea000b800000 */
[----:B------:R-:W2:Y:S01]  /*53d0*/  LDCU.64 UR8, c[0x4][0x80] ;  /* 0x01001000ff0877ac */ /* 0x000ea20008000a00 */
[----:B------:R-:W-:Y:S01]  /*53e0*/  MOV R3, 0x0 ;  /* 0x0000000000037802 */ /* 0x000fe20000000f00 */
[----:B------:R-:W-:Y:S02]  /*53f0*/  HFMA2 R12, -RZ, RZ, 0, 5.9604644775390625e-08 ;  /* 0x00000001ff0c7431 */ /* 0x000fe400000001ff */
[----:B------:R-:W-:Y:S02]  /*5400*/  IMAD.MOV.U32 R8, RZ, RZ, 0x70 ;  /* 0x00000070ff087424 */ /* 0x000fe400078e00ff */
[----:B------:R-:W-:Y:S01]  /*5410*/  IMAD.MOV.U32 R13, RZ, RZ, RZ ;  /* 0x000000ffff0d7224 */ /* 0x000fe200078e00ff */
[----:B------:R-:W3:Y:S01]  /*5420*/  LDCU.64 UR6, c[0x4][0x88] ;  /* 0x01001100ff0677ac */ /* 0x000ee20008000a00 */
[----:B------:R-:W4:Y:S01]  /*5430*/  LDC.64 R2, c[0x4][R3] ;  /* 0x0100000003027b82 */ /* 0x000f220000000a00 */
[----:B------:R-:W1:Y:S01]  /*5440*/  LDCU.64 UR4, c[0x4][0x8] ;  /* 0x01000100ff0477ac */ /* 0x000e620008000a00 */
[----:B--2---:R-:W-:Y:S01]  /*5450*/  MOV R5, UR9 ;  /* 0x0000000900057c02 */ /* 0x004fe20008000f00 */
[----:B------:R-:W-:Y:S01]  /*5460*/  IMAD.U32 R4, RZ, RZ, UR8 ;  /* 0x00000008ff047e24 */ /* 0x000fe2000f8e00ff */
[----:B---3--:R-:W-:Y:S01]  /*5470*/  MOV R7, UR7 ;  /* 0x0000000700077c02 */ /* 0x008fe20008000f00 */
[----:B------:R-:W-:Y:S01]  /*5480*/  IMAD.U32 R6, RZ, RZ, UR6 ;  /* 0x00000006ff067e24 */ /* 0x000fe2000f8e00ff */
[----:B-1----:R-:W-:Y:S01]  /*5490*/  MOV R11, UR5 ;  /* 0x00000005000b7c02 */ /* 0x002fe20008000f00 */
[----:B------:R-:W-:Y:S02]  /*54a0*/  IMAD.U32 R10, RZ, RZ, UR4 ;  /* 0x00000004ff0a7e24 */ /* 0x000fe4000f8e00ff */
[----:B------:R-:W-:Y:S07]  /*54b0*/  LEPC R20, `(.L_x_87) ;  /* 0x000000001014794e */ /* 0x000fee0000000000 */
[----:B----45:R-:W-:Y:S05]  /*54c0*/  CALL.ABS.NOINC R2 ;  /* 0x0000000002007343 */ /* 0x030fea0003c00000 */
.L_x_87:
[----:B------:R-:W-:Y:S01]  /*54d0*/  LOP3.LUT P0, RZ, R85, 0x1b0, RZ, 0xc0, !PT ;  /* 0x000001b055ff7812 */ /* 0x000fe2000780c0ff */
[----:B------:R-:W-:Y:S11]  /*54e0*/  BSSY.RECONVERGENT B6, `(.L_x_88) ;  /* 0x0000013000067945 */ /* 0x000ff60003800200 */
[----:B------:R-:W-:Y:S01]  /*54f0*/  @!UPT UIADD3 URZ, UPT, UPT, URZ, URZ, URZ ;  /* 0x000000fffffff290 */ /* 0x000fe2000fffe0ff */
[----:B------:R-:W-:Y:S05]  /*5500*/  @!P0 BRA `(.L_x_89) ;  /* 0x0000000000408947 */ /* 0x000fea0003800000 */
        /* <DEDUP_REMOVED lines=16> */
.L_x_89:
[----:B------:R-:W-:Y:S05]  /*5610*/  BSYNC.RECONVERGENT B6 ;  /* 0x0000000000067941 */ /* 0x000fea0003800200 */
.L_x_88:
[----:B------:R-:W-:Y:S01]  /*5620*/  ISETP.NE.U32.AND P3, PT, R74, RZ, PT ;  /* 0x000000ff4a00720c */ /* 0x000fe20003f65070 */
[----:B------:R-:W-:Y:S01]  /*5630*/  UISETP.NE.AND UP1, UPT, UR61, URZ, UPT ;  /* 0x000000ff3d00728c */ /* 0x000fe2000bf25270 */
[----:B------:R-:W-:Y:S02]  /*5640*/  ISETP.NE.U32.AND P4, PT, R70, RZ, PT ;  /* 0x000000ff4600720c */ /* 0x000fe40003f85070 */
[----:B------:R-:W-:Y:S02]  /*5650*/  ISETP.NE.AND.EX P3, PT, R75, RZ, PT, P3 ;  /* 0x000000ff4b00720c */ /* 0x000fe40003f65330 */
[----:B------:R-:W-:Y:S02]  /*5660*/  PLOP3.LUT P1, PT, PT, PT, PT, 0x8, 0x80 ;  /* 0x000000000080781c */ /* 0x000fe40003f2e170 */
[----:B------:R-:W-:Y:S02]  /*5670*/  PLOP3.LUT P0, PT, PT, PT, UP1, 0x80, 0x8 ;  /* 0x000000000008781c */ /* 0x000fe40003f0f018 */
[----:B------:R-:W-:Y:S02]  /*5680*/  ISETP.NE.AND.EX P4, PT, R71, RZ, PT, P4 ;  /* 0x000000ff4700720c */ /* 0x000fe40003f85340 */
[----:B------:R-:W2:Y:S09]  /*5690*/  @UP1 LDCU.64 UR4, c[0x0][0x888] ;  /* 0x00011100ff0417ac */ /* 0x000eb20008000a00 */
[----:B------:R-:W-:Y:S01]  /*56a0*/  @P0 PLOP3.LUT P1, PT, P3, PT, PT, 0x80, 0x8 ;  /* 0x000000000008081c */ /* 0x000fe20001f2f070 */
[----:B--2---:R-:W-:Y:S04]  /*56b0*/  @UP1 UISETP.NE.U32.AND UP0, UPT, UR4, URZ, UPT ;  /* 0x000000ff0400128c */ /* 0x004fe8000bf05070 */
[----:B------:R-:W-:Y:S04]  /*56c0*/  @UP1 UISETP.NE.AND.EX UP0, UPT, UR5, URZ, UPT, UP0 ;  /* 0x000000ff0500128c */ /* 0x000fe8000bf05300 */
[----:B------:R-:W-:Y:S01]  /*56d0*/  @UP1 USEL UR4, URZ, 0xffffffff, UP0 ;  /* 0xffffffffff041887 */ /* 0x000fe20008000000 */
[----:B------:R-:W-:Y:S11]  /*56e0*/  @!P3 BRA `(.L_x_90) ;  /* 0x000000000030b947 */ /* 0x000ff60003800000 */
[----:B------:R-:W-:Y:S01]  /*56f0*/  ISETP.NE.U32.AND P2, PT, R72, RZ, PT ;  /* 0x000000ff4800720c */ /* 0x000fe20003f45070 */
[----:B------:R-:W2:Y:S01]  /*5700*/  LDCU.64 UR6, c[0x0][0x358] ;  /* 0x00006b00ff0677ac */ /* 0x000ea20008000a00 */
[----:B------:R-:W-:Y:S02]  /*5710*/  IMAD.MOV.U32 R79, RZ, RZ, 0x1 ;  /* 0x00000001ff4f7424 */ /* 0x000fe400078e00ff */
[----:B------:R-:W-:Y:S11]  /*5720*/  ISETP.NE.AND.EX P2, PT, R73, RZ, PT, P2 ;  /* 0x000000ff4900720c */ /* 0x000ff60003f45320 */
[----:B------:R-:W-:Y:S02]  /*5730*/  @!UPT UIADD3 URZ, UPT, UPT, URZ, URZ, URZ ;  /* 0x000000fffffff290 */ /* 0x000fe4000fffe0ff */
[----:B------:R-:W3:Y:S01]  /*5740*/  @P2 LDC.64 R2, c[0x0][0x888] ;  /* 0x00022200ff022b82 */ /* 0x000ee20000000a00 */
[----:B-1----:R-:W-:Y:S04]  /*5750*/  @P2 IMAD R0, R74, UR36, RZ ;  /* 0x000000244a002c24 */ /* 0x002fe8000f8e02ff */
[----:B---3--:R-:W-:Y:S04]  /*5760*/  @P2 IMAD.WIDE R2, R0, 0x4, R2 ;  /* 0x0000000400022825 */ /* 0x008fe800078e0202 */
[----:B------:R-:W-:Y:S01]  /*5770*/  HFMA2 R0, -RZ, RZ, 0, 5.9604644775390625e-08 ;  /* 0x00000001ff007431 */ /* 0x000fe200000001ff */
[----:B--2--5:R2:W5:Y:S04]  /*5780*/  @P2 LDG.E R39, desc[UR6][R2.64] ;  /* 0x0000000602272981 */ /* 0x024568000c1e1900 */
[----:B------:R-:W-:Y:S01]  /*5790*/  @!P2 PRMT R79, R0, 0x7610, R79 ;  /* 0x00007610004fa816 */ /* 0x000fe2000000004f */
[----:B--2---:R-:W3:Y:S06]  /*57a0*/  @!P2 LDC R39, c[0x0][0x880] ;  /* 0x00022000ff27ab82 */ /* 0x004eec0000000800 */
.L_x_90:
[----:B------:R-:W-:Y:S05]  /*57b0*/  @!P4 BRA `(.L_x_91) ;  /* 0x000000000024c947 */ /* 0x000fea0003800000 */
[----:B------:R-:W-:Y:S01]  /*57c0*/  ISETP.NE.U32.AND P2, PT, R68, RZ, PT ;  /* 0x000000ff4400720c */ /* 0x000fe20003f45070 */
[----:B------:R-:W2:Y:S03]  /*57d0*/  LDCU.64 UR6, c[0x0][0x358] ;  /* 0x00006b00ff0677ac */ /* 0x000ea60008000a00 */
[----:B------:R-:W-:Y:S11]  /*57e0*/  ISETP.NE.AND.EX P2, PT, R69, RZ, PT, P2 ;  /* 0x000000ff4500720c */ /* 0x000ff60003f45320 */
[----:B------:R-:W-:Y:S02]  /*57f0*/  @!UPT UIADD3 URZ, UPT, UPT, URZ, URZ, URZ ;  /* 0x000000fffffff290 */ /* 0x000fe4000fffe0ff */
[----:B------:R-:W4:Y:S01]  /*5800*/  @P2 LDC.64 R2, c[0x0][0x8a8] ;  /* 0x00022a00ff022b82 */ /* 0x000f220000000a00 */
[----:B-1----:R-:W-:Y:S04]  /*5810*/  @P2 IMAD R0, R70, UR36, RZ ;  /* 0x0000002446002c24 */ /* 0x002fe8000f8e02ff */
[----:B----4-:R-:W-:Y:S05]  /*5820*/  @P2 IMAD.WIDE R2, R0, 0x4, R2 ;  /* 0x0000000400022825 */ /* 0x010fea00078e0202 */
[----:B--2--5:R2:W5:Y:S02]  /*5830*/  @P2 LDG.E R38, desc[UR6][R2.64] ;  /* 0x0000000602262981 */ /* 0x024564000c1e1900 */
[----:B--2---:R-:W4:Y:S02]  /*5840*/  @!P2 LDC R38, c[0x0][0x8a0] ;  /* 0x00022800ff26ab82 */ /* 0x004f240000000800 */
.L_x_91:
[----:B---3-5:R-:W-:Y:S01]  /*5850*/  @P0 FSETP.NEU.AND P4, PT, R39, RZ, PT ;  /* 0x000000ff2700020b */ /* 0x028fe20003f8d000 */
[----:B-1----:R-:W-:Y:S01]  /*5860*/  IMAD.U32 R0, RZ, RZ, UR4 ;  /* 0x00000004ff007e24 */ /* 0x002fe2000f8e00ff */
[----:B------:R-:W-:Y:S01]  /*5870*/  @P0 LOP3.LUT P2, RZ, R79, 0xff, RZ, 0xc0, !PT ;  /* 0x000000ff4fff0812 */ /* 0x000fe2000784c0ff */
[----:B------:R-:W-:Y:S01]  /*5880*/  BSSY B1, `(.L_x_92) ;  /* 0x0000039000017945 */ /* 0x000fe20003800000 */
[----:B------:R-:W-:Y:S02]  /*5890*/  @P0 SEL R2, RZ, 0xffffffff, P4 ;  /* 0xffffffffff020807 */ /* 0x000fe40002000000 */
[----:B------:R-:W-:Y:S02]  /*58a0*/  CS2R R66, SRZ ;  /* 0x0000000000427805 */ /* 0x000fe4000001ff00 */
[----:B------:R-:W-:Y:S02]  /*58b0*/  LEA R22, R36, UR44, 0x3 ;  /* 0x0000002c24167c11 */ /* 0x000fe4000f8e18ff */
[----:B------:R-:W-:Y:S02]  /*58c0*/  CS2R R64, SRZ ;  /* 0x0000000000407805 */ /* 0x000fe4000001ff00 */
[----:B------:R-:W-:Y:S02]  /*58d0*/  @P1 SEL R2, R0, R2, !P2 ;  /* 0x0000000200021207 */ /* 0x000fe40005000000 */
[----:B------:R-:W-:Y:S02]  /*58e0*/  CS2R R18, SRZ ;  /* 0x0000000000127805 */ /* 0x000fe4000001ff00 */
[----:B------:R-:W-:Y:S02]  /*58f0*/  SHF.L.U32 R3, R84, 0x1f, RZ ;  /* 0x0000001f54037819 */ /* 0x000fe400000006ff */
[----:B------:R-:W-:Y:S02]  /*5900*/  CS2R R16, SRZ ;  /* 0x0000000000107805 */ /* 0x000fe4000001ff00 */
[----:B------:R-:W-:Y:S02]  /*5910*/  @P0 LOP3.LUT R2, R2, 0x1, RZ, 0xc0, !PT ;  /* 0x0000000102020812 */ /* 0x000fe400078ec0ff */
[----:B------:R-:W-:Y:S02]  /*5920*/  PLOP3.LUT P5, PT, PT, PT, PT, 0x8, 0x80 ;  /* 0x000000000080781c */ /* 0x000fe40003fae170 */
[----:B------:R-:W-:Y:S02]  /*5930*/  ISETP.NE.U32.OR P1, PT, R2, 0x1, !P0 ;  /* 0x000000010200780c */ /* 0x000fe40004725470 */
[----:B------:R-:W-:Y:S11]  /*5940*/  LEA.HI R2, R36, R36, RZ, 0x1 ;  /* 0x0000002424027211 */ /* 0x000ff600078f08ff */
[----:B------:R-:W-:Y:S04]  /*5950*/  @P1 SHF.L.U32 R0, R82, 0x1f, RZ ;  /* 0x0000001f52001819 */ /* 0x000fe800000006ff */
[----:B------:R1:W2:Y:S01]  /*5960*/  @P1 SYNCS.PHASECHK.TRANS64.TRYWAIT P0, [UR44+0x50], R0 ;  /* 0x00005000ff0015a7 */ /* 0x0002a2000800112c */
[----:B------:R3:W3:Y:S01]  /*5970*/  SYNCS.PHASECHK.TRANS64.TRYWAIT P4, [R22+URZ+0x90], R3 ;  /* 0x00009003160075a7 */ /* 0x0006e200080811ff */
[C---:B-1----:R-:W-:Y:S01]  /*5980*/  IMAD.SHL.U32 R0, R2.reuse, 0x20, RZ ;  /* 0x0000002002007824 */ /* 0x042fe200078e00ff */
[----:B------:R-:W-:Y:S04]  /*5990*/  LOP3.LUT R2, R2, 0xffe, RZ, 0xc0, !PT ;  /* 0x00000ffe02027812 */ /* 0x000fe800078ec0ff */
[----:B------:R-:W-:Y:S01]  /*59a0*/  LOP3.LUT R0, R0, 0xffffffc0, RZ, 0xc0, !PT ;  /* 0xffffffc000007812 */ /* 0x000fe200078ec0ff */
[----:B------:R-:W-:Y:S04]  /*59b0*/  IMAD.IADD R2, R36, 0x1, -R2 ;  /* 0x0000000124027824 */ /* 0x000fe800078e0a02 */
[----:B------:R-:W-:Y:S04]  /*59c0*/  IMAD.IADD R0, R37, 0x1, R0 ;  /* 0x0000000125007824 */ /* 0x000fe800078e0200 */
[----:B------:R-:W-:Y:S01]  /*59d0*/  IMAD R2, R2, 0x100000, R0 ;  /* 0x0010000002027824 */ /* 0x000fe200078e0200 */
[----:B--2---:R-:W-:Y:S01]  /*59e0*/  @P1 PLOP3.LUT P5, PT, P0, PT, PT, 0x8, 0x80 ;  /* 0x000000000080181c */ /* 0x004fe200007ae170 */
[----:B------:R-:W-:Y:S01]  /*59f0*/  @!UPT UIADD3 URZ, UPT, UPT, URZ, URZ, URZ ;  /* 0x000000fffffff290 */ /* 0x000fe2000fffe0ff */
[----:B---3--:R-:W-:Y:S11]  /*5a00*/  @!P1 BRA `(.L_x_93) ;  /* 0x0000000000809947 */ /* 0x008ff60003800000 */
[----:B------:R-:W-:Y:S01]  /*5a10*/  ISETP.NE.U32.AND P0, PT, RZ, UR58, PT ;  /* 0x0000003aff007c0c */ /* 0x000fe2000bf05070 */
[----:B------:R-:W-:Y:S01]  /*5a20*/  BSSY B0, `(.L_x_94) ;  /* 0x0000012000007945 */ /* 0x000fe20003800000 */
[----:B------:R-:W-:Y:S02]  /*5a30*/  FSETP.NEU.AND P2, PT, R39, RZ, PT ;  /* 0x000000ff2700720b */ /* 0x000fe40003f4d000 */
[----:B------:R-:W-:Y:S02]  /*5a40*/  CS2R R18, SRZ ;  /* 0x0000000000127805 */ /* 0x000fe4000001ff00 */
[----:B------:R-:W-:Y:S02]  /*5a50*/  ISETP.NE.AND.EX P0, PT, RZ, UR59, PT, P0 ;  /* 0x0000003bff007c0c */ /* 0x000fe4000bf05300 */
[----:B------:R-:W-:Y:S02]  /*5a60*/  CS2R R16, SRZ ;  /* 0x0000000000107805 */ /* 0x000fe4000001ff00 */
[----:B------:R-:W-:Y:S02]  /*5a70*/  LOP3.LUT P1, RZ, R79, 0xff, RZ, 0xc0, !PT ;  /* 0x000000ff4fff7812 */ /* 0x000fe4000782c0ff */
[----:B------:R-:W-:Y:S02]  /*5a80*/  CS2R R66, SRZ ;  /* 0x0000000000427805 */ /* 0x000fe4000001ff00 */
[----:B------:R-:W-:Y:S02]  /*5a90*/  SEL R0, RZ, 0xffffffff, P2 ;  /* 0xffffffffff007807 */ /* 0x000fe40001000000 */
[----:B------:R-:W-:Y:S02]  /*5aa0*/  CS2R R64, SRZ ;  /* 0x0000000000407805 */ /* 0x000fe4000001ff00 */
[----:B------:R-:W-:Y:S04]  /*5ab0*/  SEL R4, RZ, 0xffffffff, P0 ;  /* 0xffffffffff047807 */ /* 0x000fe80000000000 */
[----:B------:R-:W-:Y:S04]  /*5ac0*/  @P3 SEL R0, R4, R0, !P1 ;  /* 0x0000000004003207 */ /* 0x000fe80004800000 */
[----:B------:R-:W-:Y:S04]  /*5ad0*/  LOP3.LUT R0, R0, 0x1, RZ, 0xc0, !PT ;  /* 0x0000000100007812 */ /* 0x000fe800078ec0ff */
[----:B------:R-:W-:Y:S01]  /*5ae0*/  ISETP.NE.U32.AND P0, PT, R0, 0x1, PT ;  /* 0x000000010000780c */ /* 0x000fe20003f05070 */
[----:B------:R-:W-:Y:S01]  /*5af0*/  @!UPT UIADD3 URZ, UPT, UPT, URZ, URZ, URZ ;  /* 0x000000fffffff290 */ /* 0x000fe2000fffe0ff */
[----:B------:R-:W-:Y:S11]  /*5b00*/  @!P5 BRA `(.L_x_95) ;  /* 0x00000000000cd947 */ /* 0x000ff60003800000 */
[----:B------:R-:W-:Y:S04]  /*5b10*/  SHF.L.U32 R4, R82, 0x1f, RZ ;  /* 0x0000001f52047819 */ /* 0x000fe800000006ff */
[----:B------:R-:W1:Y:S02]  /*5b20*/  SYNCS.PHASECHK.TRANS64.TRYWAIT P1, [UR44+0x50], R4 ;  /* 0x00005004ff0075a7 */ /* 0x000e64000802112c */
[----:B-1----:R-:W-:Y:S05]  /*5b30*/  @!P1 BRA `(.L_x_96) ;  /* 0x0000001400689947 */ /* 0x002fea0003800000 */
.L_x_95:
[----:B------:R-:W-:Y:S05]  /*5b40*/  BSYNC B0 ;  /* 0x0000000000007941 */ /* 0x000fea0003800000 */
.L_x_94:
[----:B------:R2:W3:Y:S01]  /*5b50*/  @P0 LDS.128 R16, [R78+UR44+0x200] ;  /* 0x0002002c4e100984 */ /* 0x0004e20008000c00 */
[----:B------:R-:W-:Y:S01]  /*5b60*/  UIADD3 UR4, UPT, UPT, UR44, 0x58, URZ ;  /* 0x000000582c047890 */ /* 0x000fe2000fffe0ff */
[----:B------:R-:W-:Y:S02]  /*5b70*/  LOP3.LUT R82, R82, 0x1, RZ, 0x3c, !PT ;  /* 0x0000000152527812 */ /* 0x000fe400078e3cff */
[----:B------:R2:W1:Y:S01]  /*5b80*/  @P0 LDS.128 R64, [R77+0x10] ;  /* 0x000010004d400984 */ /* 0x0004620000000c00 */
[----:B------:R-:W-:Y:S01]  /*5b90*/  UPRMT UR4, UR48, 0x654, UR4 ;  /* 0x0000065430047896 */ /* 0x000fe20008000004 */
[----:B------:R-:W-:Y:S01]  /*5ba0*/  @!PT LDS RZ, [RZ] ;  /* 0x00000000fffff984 */ /* 0x000fe20000000800 */
[----:B------:R-:W-:Y:S01]  /*5bb0*/  @!PT LDS RZ, [RZ] ;  /* 0x00000000fffff984 */ /* 0x000fe20000000800 */
[----:B------:R-:W-:Y:S01]  /*5bc0*/  @!PT LDS RZ, [RZ] ;  /* 0x00000000fffff984 */ /* 0x000fe20000000800 */
[----:B------:R-:W-:Y:S01]  /*5bd0*/  @!PT LDS RZ, [RZ] ;  /* 0x00000000fffff984 */ /* 0x000fe20000000800 */
[----:B------:R5:W-:Y:S06]  /*5be0*/  MEMBAR.ALL.CTA ;  /* 0x0000000000007992 */ /* 0x000bec0000008000 */
[----:B-----5:R-:W5:Y:S02]  /*5bf0*/  FENCE.VIEW.ASYNC.S ;  /* 0x00000000000073c6 */ /* 0x020f640000000000 */
[----:B-----5:R-:W-:Y:S03]  /*5c00*/  SYNCS.ARRIVE.TRANS64.RED.A1T0 RZ, [UR4], RZ ;  /* 0x000000ffffff79a7 */ /* 0x020fe60008100404 */
.L_x_93:
[----:B------:R-:W-:Y:S05]  /*5c10*/  BSYNC B1 ;  /* 0x0000000000017941 */ /* 0x000fea0003800000 */
.L_x_92:
[----:B-1----:R-:W-:Y:S04]  /*5c20*/  SHF.R.U32.HI R0, RZ, 0x15, R2 ;  /* 0x00000015ff007819 */ /* 0x002fe80000011602 */
[----:B------:R-:W-:Y:S01]  /*5c30*/  LOP3.LUT P0, RZ, R0, 0x3, R80, 0x48, !PT ;  /* 0x0000000300ff7812 */ /* 0x000fe20007804850 */
[----:B------:R-:W-:Y:S01]  /*5c40*/  @!UPT UIADD3 URZ, UPT, UPT, URZ, URZ, URZ ;  /* 0x000000fffffff290 */ /* 0x000fe2000fffe0ff */
[----:B------:R-:W-:Y:S11]  /*5c50*/  @P4 BRA `(.L_x_97) ;  /* 0x0000000000084947 */ /* 0x000ff60003800000 */
[----:B------:R-:W1:Y:S02]  /*5c60*/  SYNCS.PHASECHK.TRANS64.TRYWAIT P1, [R22+URZ+0x90], R3 ;  /* 0x00009003160075a7 */ /* 0x000e6400080211ff */
[----:B-1----:R-:W-:Y:S05]  /*5c70*/  @!P1 BRA `(.L_x_98) ;  /* 0x0000001400309947 */ /* 0x002fea0003800000 */
.L_x_97:
[----:B------:R-:W-:Y:S05]  /*5c80*/  @!P0 BRA `(.L_x_99) ;  /* 0x0000000000408947 */ /* 0x000fea0003800000 */
[----:B------:R-:W1:Y:S01]  /*5c90*/  LDCU.64 UR8, c[0x4][0x70] ;  /* 0x01000e00ff0877ac */ /* 0x000e620008000a00 */
[----:B------:R-:W-:Y:S01]  /*5ca0*/  MOV R15, 0x0 ;  /* 0x00000000000f7802 */ /* 0x000fe20000000f00 */
[----:B------:R-:W-:Y:S02]  /*5cb0*/  HFMA2 R12, -RZ, RZ, 0, 5.9604644775390625e-08 ;  /* 0x00000001ff0c7431 */ /* 0x000fe400000001ff */
[----:B------:R-:W-:Y:S02]  /*5cc0*/  IMAD.MOV.U32 R8, RZ, RZ, 0x192 ;  /* 0x00000192ff087424 */ /* 0x000fe400078e00ff */
[----:B------:R-:W-:Y:S01]  /*5cd0*/  IMAD.MOV.U32 R13, RZ, RZ, RZ ;  /* 0x000000ffff0d7224 */ /* 0x000fe200078e00ff */
[----:B------:R-:W5:Y:S01]  /*5ce0*/  LDCU.64 UR6, c[0x4][0x78] ;  /* 0x01000f00ff0677ac */ /* 0x000f620008000a00 */
[----:B------:R-:W2:Y:S01]  /*5cf0*/  LDC.64 R14, c[0x4][R15] ;  /* 0x010000000f0e7b82 */ /* 0x000ea20000000a00 */
[----:B------:R-:W3:Y:S01]  /*5d00*/  LDCU.64 UR4, c[0x4][0x10] ;  /* 0x01000200ff0477ac */ /* 0x000ee20008000a00 */
[----:B-1----:R-:W-:Y:S01]  /*5d10*/  MOV R5, UR9 ;  /* 0x0000000900057c02 */ /* 0x002fe20008000f00 */
[----:B------:R-:W-:Y:S01]  /*5d20*/  IMAD.U32 R4, RZ, RZ, UR8 ;  /* 0x00000008ff047e24 */ /* 0x000fe2000f8e00ff */
[----:B-----5:R-:W-:Y:S01]  /*5d30*/  MOV R7, UR7 ;  /* 0x0000000700077c02 */ /* 0x020fe20008000f00 */
[----:B------:R-:W-:Y:S01]  /*5d40*/  IMAD.U32 R6, RZ, RZ, UR6 ;  /* 0x00000006ff067e24 */ /* 0x000fe2000f8e00ff */
[----:B---3--:R-:W-:Y:S01]  /*5d50*/  MOV R11, UR5 ;  /* 0x00000005000b7c02 */ /* 0x008fe20008000f00 */
[----:B------:R-:W-:Y:S02]  /*5d60*/  IMAD.U32 R10, RZ, RZ, UR4 ;  /* 0x00000004ff0a7e24 */ /* 0x000fe4000f8e00ff */
[----:B------:R-:W-:Y:S07]  /*5d70*/  LEPC R20, `(.L_x_99) ;  /* 0x000000001014794e */ /* 0x000fee0000000000 */
[----:B--2-4-:R-:W-:Y:S05]  /*5d80*/  CALL.ABS.NOINC R14 ;  /* 0x000000000e007343 */ /* 0x014fea0003c00000 */
.L_x_99:
[----:B------:R-:W-:Y:S01]  /*5d90*/  LOP3.LUT P0, RZ, R76, 0x60, RZ, 0xc0, !PT ;  /* 0x000000604cff7812 */ /* 0x000fe2000780c0ff */
[----:B------:R-:W-:Y:S05]  /*5da0*/  WARPSYNC.ALL ;  /* 0x0000000000007948 */ /* 0x000fea0003800000 */
[----:B------:R-:W-:Y:S01]  /*5db0*/  R2UR UR4, R2 ;  /* 0x00000000020472ca */ /* 0x000fe200000e0000 */
[----:B------:R-:W-:Y:S01]  /*5dc0*/  BSSY.RECONVERGENT B0, `(.L_x_100) ;  /* 0x000009f000007945 */ /* 0x000fe20003800200 */
[-C--:B---3--:R-:W-:Y:S02]  /*5dd0*/  F2FP.F16.E5M2.UNPACK_B R2, R16.reuse ;  /* 0x00000010ff02723e */ /* 0x088fe400020004ff */
[----:B------:R-:W-:Y:S02]  /*5de0*/  F2FP.F16.E5M2.UNPACK_B R16, R16.H1 ;  /* 0x00000010ff10723e */ /* 0x000fe400030004ff */
[----:B------:R-:W-:Y:S01]  /*5df0*/  R2UR UR5, R22 ;  /* 0x00000000160572ca */ /* 0x000fe200000e0000 */
[----:B------:R-:W-:Y:S01]  /*5e00*/  HADD2.F32 R0, -RZ, R2.H0_H0 ;  /* 0x20000002ff007230 */ /* 0x000fe20000004100 */
[-C--:B------:R-:W-:Y:S01]  /*5e10*/  F2FP.F16.E5M2.UNPACK_B R42, R17.reuse ;  /* 0x00000011ff2a723e */ /* 0x080fe200020004ff */
[--C-:B------:R-:W-:Y:S01]  /*5e20*/  HADD2.F32 R3, -RZ, R16.reuse.H0_H0 ;  /* 0x20000010ff037230 */ /* 0x100fe20000004100 */
[----:B------:R-:W-:Y:S01]  /*5e30*/  F2FP.F16.E5M2.UNPACK_B R44, R17.H1 ;  /* 0x00000011ff2c723e */ /* 0x000fe200030004ff */
[----:B------:R-:W-:Y:S01]  /*5e40*/  HADD2.F32 R40, -RZ, R16.H1_H1 ;  /* 0x30000010ff287230 */ /* 0x000fe20000004100 */
[-C--:B------:R-:W-:Y:S01]  /*5e50*/  F2FP.F16.E5M2.UNPACK_B R46, R18.reuse ;  /* 0x00000012ff2e723e */ /* 0x080fe200020004ff */
[----:B------:R-:W-:Y:S01]  /*5e60*/  HADD2.F32 R2, -RZ, R2.H1_H1 ;  /* 0x30000002ff027230 */ /* 0x000fe20000004100 */
[----:B------:R-:W-:Y:S01]  /*5e70*/  F2FP.F16.E5M2.UNPACK_B R48, R18.H1 ;  /* 0x00000012ff30723e */ /* 0x000fe200030004ff */
[--C-:B------:R-:W-:Y:S01]  /*5e80*/  HADD2.F32 R41, -RZ, R42.reuse.H0_H0 ;  /* 0x2000002aff297230 */ /* 0x100fe20000004100 */
[-C--:B------:R-:W-:Y:S01]  /*5e90*/  F2FP.F16.E5M2.UNPACK_B R50, R19.reuse ;  /* 0x00000013ff32723e */ /* 0x080fe200020004ff */
[----:B------:R-:W-:Y:S01]  /*5ea0*/  HADD2.F32 R42, -RZ, R42.H1_H1 ;  /* 0x3000002aff2a7230 */ /* 0x000fe20000004100 */
[----:B------:R-:W-:Y:S01]  /*5eb0*/  F2FP.F16.E5M2.UNPACK_B R52, R19.H1 ;  /* 0x00000013ff34723e */ /* 0x000fe200030004ff */
[----:B------:R-:W-:Y:S01]  /*5ec0*/  HADD2.F32 R43, -RZ, R44.H0_H0 ;  /* 0x2000002cff2b7230 */ /* 0x000fe20000004100 */
[----:B------:R-:W-:Y:S01]  /*5ed0*/  LDTM.16dp32bit_t0_t15.x32 R4, tmem[UR4] ;  /* 0x00000004000479ee */ /* 0x000fe20008a80000 */
[----:B------:R-:W1:Y:S01]  /*5ee0*/  LDTM.16dp32bit_t16_t31.x32 R4, tmem[UR4+0x20] ;  /* 0x00002004000479ee */ /* 0x000e620008aa0000 */
[----:B------:R-:W-:Y:S01]  /*5ef0*/  NOP ;  /* 0x0000000000007918 */ /* 0x000fe20000000000 */
[----:B------:R-:W-:Y:S01]  /*5f00*/  UIADD3 UR4, UPT, UPT, UR5, 0xb0, URZ ;  /* 0x000000b005047890 */ /* 0x000fe2000fffe0ff */
[--C-:B------:R-:W-:Y:S01]  /*5f10*/  HADD2.F32 R45, -RZ, R46.reuse.H0_H0 ;  /* 0x2000002eff2d7230 */ /* 0x100fe20000004100 */
[----:B------:R-:W-:Y:S01]  /*5f20*/  F2FP.F16.E5M2.UNPACK_B R54, R64 ;  /* 0x00000040ff36723e */ /* 0x000fe200020004ff */
[----:B------:R-:W-:Y:S01]  /*5f30*/  HADD2.F32 R46, -RZ, R46.H1_H1 ;  /* 0x3000002eff2e7230 */ /* 0x000fe20000004100 */
[----:B------:R-:W-:Y:S01]  /*5f40*/  UPRMT UR4, UR48, 0x654, UR4 ;  /* 0x0000065430047896 */ /* 0x000fe20008000004 */
[--C-:B------:R-:W-:Y:S01]  /*5f50*/  HADD2.F32 R49, -RZ, R50.reuse.H0_H0 ;  /* 0x20000032ff317230 */ /* 0x100fe20000004100 */
[-C--:B------:R-:W-:Y:S01]  /*5f60*/  F2FP.F16.E5M2.UNPACK_B R58, R65.reuse ;  /* 0x00000041ff3a723e */ /* 0x080fe200020004ff */
[----:B------:R-:W-:Y:S01]  /*5f70*/  HADD2.F32 R50, -RZ, R50.H1_H1 ;  /* 0x30000032ff327230 */ /* 0x000fe20000004100 */
[----:B------:R-:W-:Y:S01]  /*5f80*/  F2FP.F16.E5M2.UNPACK_B R62, R66 ;  /* 0x00000042ff3e723e */ /* 0x000fe200020004ff */
[--C-:B------:R-:W-:Y:S01]  /*5f90*/  HADD2.F32 R53, -RZ, R54.reuse.H0_H0 ;  /* 0x20000036ff357230 */ /* 0x100fe20000004100 */
[----:B------:R-:W-:Y:S01]  /*5fa0*/  F2FP.F16.E5M2.UNPACK_B R56, R64.H1 ;  /* 0x00000040ff38723e */ /* 0x000fe200030004ff */
[----:B------:R-:W-:Y:S01]  /*5fb0*/  HADD2.F32 R54, -RZ, R54.H1_H1 ;  /* 0x30000036ff367230 */ /* 0x000fe20000004100 */
[----:B------:R-:W-:Y:S01]  /*5fc0*/  F2FP.F16.E5M2.UNPACK_B R60, R65.H1 ;  /* 0x00000041ff3c723e */ /* 0x000fe200030004ff */
[----:B-1----:R-:W-:Y:S01]  /*5fd0*/  SYNCS.ARRIVE.TRANS64.RED.A1T0 RZ, [UR4], RZ ;  /* 0x000000ffffff79a7 */ /* 0x002fe20008100404 */
[--C-:B------:R-:W-:Y:S01]  /*5fe0*/  HADD2.F32 R57, -RZ, R58.reuse.H0_H0 ;  /* 0x2000003aff397230 */ /* 0x100fe20000004100 */
[-C--:B------:R-:W-:Y:S01]  /*5ff0*/  F2FP.F16.E5M2.UNPACK_B R65, R67.reuse ;  /* 0x00000043ff41723e */ /* 0x080fe200020004ff */
[----:B------:R-:W-:Y:S01]  /*6000*/  HADD2.F32 R58, -RZ, R58.H1_H1 ;  /* 0x3000003aff3a7230 */ /* 0x000fe20000004100 */
[----:B------:R-:W-:Y:S01]  /*6010*/  F2FP.F16.E5M2.UNPACK_B R64, R66.H1 ;  /* 0x00000042ff40723e */ /* 0x000fe200030004ff */
[--C-:B------:R-:W-:Y:S01]  /*6020*/  HADD2.F32 R61, -RZ, R62.reuse.H0_H0 ;  /* 0x2000003eff3d7230 */ /* 0x100fe20000004100 */
[----:B------:R-:W-:Y:S01]  /*6030*/  F2FP.F16.E5M2.UNPACK_B R67, R67.H1 ;  /* 0x00000043ff43723e */ /* 0x000fe200030004ff */
[----:B------:R-:W-:Y:S01]  /*6040*/  HADD2.F32 R62, -RZ, R62.H1_H1 ;  /* 0x3000003eff3e7230 */ /* 0x000fe20000004100 */
[----:B------:R-:W-:Y:S01]  /*6050*/  IADD3 R36, PT, PT, R36, 0x1, RZ ;  /* 0x0000000124247810 */ /* 0x000fe20007ffe0ff */
[C---:B----4-:R-:W-:Y:S01]  /*6060*/  FMUL R4, R38.reuse, R4 ;  /* 0x0000000426047220 */ /* 0x050fe20000400000 */
[C---:B------:R-:W-:Y:S01]  /*6070*/  FMUL R5, R38.reuse, R5 ;  /* 0x0000000526057220 */ /* 0x040fe20000400000 */
[C---:B------:R-:W-:Y:S01]  /*6080*/  FMUL R8, R38.reuse, R8 ;  /* 0x0000000826087220 */ /* 0x040fe20000400000 */
[C---:B------:R-:W-:Y:S01]  /*6090*/  FMUL R9, R38.reuse, R9 ;  /* 0x0000000926097220 */ /* 0x040fe20000400000 */
[C---:B------:R-:W-:Y:S01]  /*60a0*/  FFMA R4, R39.reuse, R0, R4 ;  /* 0x0000000027047223 */ /* 0x040fe20000000004 */
[C---:B------:R-:W-:Y:S01]  /*60b0*/  FFMA R5, R39.reuse, R2, R5 ;  /* 0x0000000227057223 */ /* 0x040fe20000000005 */
[C---:B------:R-:W-:Y:S01]  /*60c0*/  FMUL R12, R38.reuse, R12 ;  /* 0x0000000c260c7220 */ /* 0x040fe20000400000 */
        /* <DEDUP_REMOVED lines=10> */
[----:B------:R-:W-:Y:S02]  /*6170*/  HADD2.F32 R44, -RZ, R44.H1_H1 ;  /* 0x3000002cff2c7230 */ /* 0x000fe40000004100 */
[C---:B------:R-:W-:Y:S01]  /*6180*/  FMUL R10, R38.reuse, R10 ;  /* 0x0000000a260a7220 */ /* 0x040fe20000400000 */
[C---:B------:R-:W-:Y:S01]  /*6190*/  FFMA R6, R39.reuse, R3, R6 ;  /* 0x0000000327067223 */ /* 0x040fe20000000006 */
[C---:B------:R-:W-:Y:S01]  /*61a0*/  FFMA R7, R39.reuse, R40, R7 ;  /* 0x0000002827077223 */ /* 0x040fe20000000007 */
[C---:B------:R-:W-:Y:S01]  /*61b0*/  FFMA R8, R39.reuse, R41, R8 ;  /* 0x0000002927087223 */ /* 0x040fe20000000008 */
[C---:B------:R-:W-:Y:S01]  /*61c0*/  FFMA R9, R39.reuse, R42, R9 ;  /* 0x0000002a27097223 */ /* 0x040fe20000000009 */
[----:B------:R-:W-:Y:S01]  /*61d0*/  FFMA R10, R39, R43, R10 ;  /* 0x0000002b270a7223 */ /* 0x000fe2000000000a */
[--C-:B------:R-:W-:Y:S01]  /*61e0*/  HADD2.F32 R40, -RZ, R65.reuse.H0_H0 ;  /* 0x20000041ff287230 */ /* 0x100fe20000004100 */
[----:B------:R-:W-:Y:S01]  /*61f0*/  F2FP.SATFINITE.E5M2.F32.PACK_AB_MERGE_C R86, R7, R6, RZ ;  /* 0x000000060756723e */ /* 0x000fe200048060ff */
[C---:B------:R-:W-:Y:S01]  /*6200*/  FMUL R7, R38.reuse, R24 ;  /* 0x0000001826077220 */ /* 0x040fe20000400000 */
[C---:B------:R-:W-:Y:S01]  /*6210*/  FMUL R24, R38.reuse, R29 ;  /* 0x0000001d26187220 */ /* 0x040fe20000400000 */
[C---:B------:R-:W-:Y:S01]  /*6220*/  FMUL R29, R38.reuse, R34 ;  /* 0x00000022261d7220 */ /* 0x040fe20000400000 */
[----:B------:R-:W-:Y:S02]  /*6230*/  HADD2.F32 R65, -RZ, R65.H1_H1 ;  /* 0x30000041ff417230 */ /* 0x000fe40000004100 */
[C---:B------:R-:W-:Y:S01]  /*6240*/  FMUL R11, R38.reuse, R11 ;  /* 0x0000000b260b7220 */ /* 0x040fe20000400000 */
[--C-:B------:R-:W-:Y:S02]  /*6250*/  HADD2.F32 R47, -RZ, R48.reuse.H0_H0 ;  /* 0x20000030ff2f7230 */ /* 0x100fe40000004100 */
[C---:B------:R-:W-:Y:S01]  /*6260*/  FMUL R14, R38.reuse, R14 ;  /* 0x0000000e260e7220 */ /* 0x040fe20000400000 */
[----:B------:R-:W-:Y:S02]  /*6270*/  HADD2.F32 R48, -RZ, R48.H1_H1 ;  /* 0x30000030ff307230 */ /* 0x000fe40000004100 */
[C---:B------:R-:W-:Y:S01]  /*6280*/  FFMA R11, R39.reuse, R44, R11 ;  /* 0x0000002c270b7223 */ /* 0x040fe2000000000b */
[C---:B------:R-:W-:Y:S01]  /*6290*/  FFMA R12, R39.reuse, R45, R12 ;  /* 0x0000002d270c7223 */ /* 0x040fe2000000000c */
[C---:B------:R-:W-:Y:S01]  /*62a0*/  FFMA R13, R39.reuse, R46, R13 ;  /* 0x0000002e270d7223 */ /* 0x040fe2000000000d */
[----:B------:R-:W-:Y:S01]  /*62b0*/  FFMA R14, R39, R47, R14 ;  /* 0x0000002f270e7223 */ /* 0x000fe2000000000e */
[C---:B------:R-:W-:Y:S01]  /*62c0*/  FMUL R15, R38.reuse, R15 ;  /* 0x0000000f260f7220 */ /* 0x040fe20000400000 */
[--C-:B------:R-:W-:Y:S01]  /*62d0*/  HADD2.F32 R51, -RZ, R52.reuse.H0_H0 ;  /* 0x20000034ff337230 */ /* 0x100fe20000004100 */
[----:B------:R-:W-:Y:S01]  /*62e0*/  F2FP.SATFINITE.E5M2.F32.PACK_AB_MERGE_C R10, R11, R10, RZ ;  /* 0x0000000a0b0a723e */ /* 0x000fe200048060ff */
[----:B------:R-:W-:Y:S02]  /*62f0*/  HADD2.F32 R52, -RZ, R52.H1_H1 ;  /* 0x30000034ff347230 */ /* 0x000fe40000004100 */
[C---:B------:R-:W-:Y:S01]  /*6300*/  FFMA R15, R39.reuse, R48, R15 ;  /* 0x00000030270f7223 */ /* 0x040fe2000000000f */
[C---:B------:R-:W-:Y:S01]  /*6310*/  FFMA R16, R39.reuse, R49, R16 ;  /* 0x0000003127107223 */ /* 0x040fe20000000010 */
[C---:B------:R-:W-:Y:S01]  /*6320*/  FFMA R17, R39.reuse, R50, R17 ;  /* 0x0000003227117223 */ /* 0x040fe20000000011 */
[C---:B------:R-:W-:Y:S01]  /*6330*/  FMUL R18, R38.reuse, R18 ;  /* 0x0000001226127220 */ /* 0x040fe20000400000 */
[C---:B------:R-:W-:Y:S01]  /*6340*/  FMUL R19, R38.reuse, R19 ;  /* 0x0000001326137220 */ /* 0x040fe20000400000 */
[--C-:B------:R-:W-:Y:S02]  /*6350*/  HADD2.F32 R55, -RZ, R56.reuse.H0_H0 ;  /* 0x20000038ff377230 */ /* 0x100fe40000004100 */
[C---:B------:R-:W-:Y:S01]  /*6360*/  FMUL R3, R38.reuse, R22 ;  /* 0x0000001626037220 */ /* 0x040fe20000400000 */
[C---:B------:R-:W-:Y:S01]  /*6370*/  FFMA R18, R39.reuse, R51, R18 ;  /* 0x0000003327127223 */ /* 0x040fe20000000012 */
[----:B------:R-:W-:Y:S02]  /*6380*/  HADD2.F32 R56, -RZ, R56.H1_H1 ;  /* 0x30000038ff387230 */ /* 0x000fe40000004100 */
[C---:B------:R-:W-:Y:S01]  /*6390*/  FFMA R19, R39.reuse, R52, R19 ;  /* 0x0000003427137223 */ /* 0x040fe20000000013 */
[C---:B------:R-:W-:Y:S01]  /*63a0*/  FMUL R6, R38.reuse, R23 ;  /* 0x0000001726067220 */ /* 0x040fe20000400000 */
[C---:B------:R-:W-:Y:S01]  /*63b0*/  FFMA R0, R39.reuse, R53, R0 ;  /* 0x0000003527007223 */ /* 0x040fe20000000000 */
[C---:B------:R-:W-:Y:S01]  /*63c0*/  FFMA R2, R39.reuse, R54, R2 ;  /* 0x0000003627027223 */ /* 0x040fe20000000002 */
[--C-:B------:R-:W-:Y:S02]  /*63d0*/  HADD2.F32 R59, -RZ, R60.reuse.H0_H0 ;  /* 0x2000003cff3b7230 */ /* 0x100fe40000004100 */
[C---:B------:R-:W-:Y:S01]  /*63e0*/  FFMA R3, R39.reuse, R55, R3 ;  /* 0x0000003727037223 */ /* 0x040fe20000000003 */
[----:B------:R-:W-:Y:S02]  /*63f0*/  HADD2.F32 R60, -RZ, R60.H1_H1 ;  /* 0x3000003cff3c7230 */ /* 0x000fe40000004100 */
[C---:B------:R-:W-:Y:S01]  /*6400*/  FMUL R21, R38.reuse, R26 ;  /* 0x0000001a26157220 */ /* 0x040fe20000400000 */
[C---:B------:R-:W-:Y:S01]  /*6410*/  FMUL R22, R38.reuse, R27 ;  /* 0x0000001b26167220 */ /* 0x040fe20000400000 */
[C---:B------:R-:W-:Y:S01]  /*6420*/  FFMA R6, R39.reuse, R56, R6 ;  /* 0x0000003827067223 */ /* 0x040fe20000000006 */
[C---:B------:R-:W-:Y:S01]  /*6430*/  FFMA R7, R39.reuse, R57, R7 ;  /* 0x0000003927077223 */ /* 0x040fe20000000007 */
[C---:B------:R-:W-:Y:S01]  /*6440*/  FMUL R23, R38.reuse, R28 ;  /* 0x0000001c26177220 */ /* 0x040fe20000400000 */
[C---:B------:R-:W-:Y:S01]  /*6450*/  FFMA R20, R39.reuse, R58, R20 ;  /* 0x0000003a27147223 */ /* 0x040fe20000000014 */
[--C-:B------:R-:W-:Y:S02]  /*6460*/  HADD2.F32 R63, -RZ, R64.reuse.H0_H0 ;  /* 0x20000040ff3f7230 */ /* 0x100fe40000004100 */
[C---:B------:R-:W-:Y:S01]  /*6470*/  FFMA R21, R39.reuse, R59, R21 ;  /* 0x0000003b27157223 */ /* 0x040fe20000000015 */
[----:B------:R-:W-:Y:S02]  /*6480*/  HADD2.F32 R64, -RZ, R64.H1_H1 ;  /* 0x30000040ff407230 */ /* 0x000fe40000004100 */
[C---:B------:R-:W-:Y:S01]  /*6490*/  FFMA R22, R39.reuse, R60, R22 ;  /* 0x0000003c27167223 */ /* 0x040fe20000000016 */
[C---:B------:R-:W-:Y:S01]  /*64a0*/  FMUL R26, R38.reuse, R31 ;  /* 0x0000001f261a7220 */ /* 0x040fe20000400000 */
[C---:B------:R-:W-:Y:S01]  /*64b0*/  FMUL R27, R38.reuse, R32 ;  /* 0x00000020261b7220 */ /* 0x040fe20000400000 */
[C---:B------:R-:W-:Y:S01]  /*64c0*/  FFMA R23, R39.reuse, R61, R23 ;  /* 0x0000003d27177223 */ /* 0x040fe20000000017 */
[----:B------:R-:W-:Y:S01]  /*64d0*/  FMUL R28, R38, R33 ;  /* 0x00000021261c7220 */ /* 0x000fe20000400000 */
[C---:B------:R-:W-:Y:S01]  /*64e0*/  FFMA R24, R39.reuse, R62, R24 ;  /* 0x0000003e27187223 */ /* 0x040fe20000000018 */
[--C-:B------:R-:W-:Y:S02]  /*64f0*/  HADD2.F32 R66, -RZ, R67.reuse.H0_H0 ;  /* 0x20000043ff427230 */ /* 0x100fe40000004100 */
[C---:B------:R-:W-:Y:S01]  /*6500*/  FFMA R25, R39.reuse, R63, R25 ;  /* 0x0000003f27197223 */ /* 0x040fe20000000019 */
[----:B------:R-:W-:Y:S02]  /*6510*/  HADD2.F32 R67, -RZ, R67.H1_H1 ;  /* 0x30000043ff437230 */ /* 0x000fe40000004100 */
[----:B------:R-:W-:Y:S01]  /*6520*/  FFMA R26, R39, R64, R26 ;  /* 0x00000040271a7223 */ /* 0x000fe2000000001a */
[----:B------:R-:W-:Y:S01]  /*6530*/  F2FP.SATFINITE.E5M2.F32.PACK_AB_MERGE_C R14, R15, R14, RZ ;  /* 0x0000000e0f0e723e */ /* 0x000fe200048060ff */
[----:B------:R-:W-:Y:S01]  /*6540*/  FFMA R27, R39, R40, R27 ;  /* 0x00000028271b7223 */ /* 0x000fe2000000001b */
[----:B------:R-:W-:Y:S01]  /*6550*/  F2FP.SATFINITE.E5M2.F32.PACK_AB_MERGE_C R18, R19, R18, RZ ;  /* 0x000000121312723e */ /* 0x000fe200048060ff */
[C---:B------:R-:W-:Y:S01]  /*6560*/  FFMA R28, R39.reuse, R65, R28 ;  /* 0x00000041271c7223 */ /* 0x040fe2000000001c */
[C---:B------:R-:W-:Y:S01]  /*6570*/  FFMA R29, R39.reuse, R66, R29 ;  /* 0x00000042271d7223 */ /* 0x040fe2000000001d */
[----:B------:R-:W-:Y:S01]  /*6580*/  FFMA R30, R39, R67, R30 ;  /* 0x00000043271e7223 */ /* 0x000fe2000000001e */
[----:B------:R-:W-:Y:S02]  /*6590*/  F2FP.SATFINITE.E5M2.F32.PACK_AB_MERGE_C R32, R5, R4, R86 ;  /* 0x000000040520723e */ /* 0x000fe40004806056 */
[----:B------:R-:W-:Y:S02]  /*65a0*/  F2FP.SATFINITE.E5M2.F32.PACK_AB_MERGE_C R33, R9, R8, R10 ;  /* 0x000000080921723e */ /* 0x000fe4000480600a */
[----:B------:R-:W-:Y:S02]  /*65b0*/  F2FP.SATFINITE.E5M2.F32.PACK_AB_MERGE_C R34, R13, R12, R14 ;  /* 0x0000000c0d22723e */ /* 0x000fe4000480600e */
[----:B------:R-:W-:Y:S02]  /*65c0*/  F2FP.SATFINITE.E5M2.F32.PACK_AB_MERGE_C R35, R17, R16, R18 ;  /* 0x000000101123723e */ /* 0x000fe40004806012 */
[----:B------:R-:W-:Y:S02]  /*65d0*/  F2FP.SATFINITE.E5M2.F32.PACK_AB_MERGE_C R3, R6, R3, RZ ;  /* 0x000000030603723e */ /* 0x000fe400048060ff */
[----:B------:R-:W-:Y:S01]  /*65e0*/  F2FP.SATFINITE.E5M2.F32.PACK_AB_MERGE_C R5, R22, R21, RZ ;  /* 0x000000151605723e */ /* 0x000fe200048060ff */
[----:B------:R1:W-:Y:S01]  /*65f0*/  STS.128 [R78+UR44+0x1200], R32 ;  /* 0x001200204e007988 */ /* 0x0003e20008000c2c */
[----:B------:R-:W-:Y:S02]  /*6600*/  F2FP.SATFINITE.E5M2.F32.PACK_AB_MERGE_C R6, R26, R25, RZ ;  /* 0x000000191a06723e */ /* 0x000fe400048060ff */
[----:B------:R-:W-:Y:S02]  /*6610*/  F2FP.SATFINITE.E5M2.F32.PACK_AB_MERGE_C R29, R30, R29, RZ ;  /* 0x0000001d1e1d723e */ /* 0x000fe400048060ff */
[----:B------:R-:W-:Y:S02]  /*6620*/  F2FP.SATFINITE.E5M2.F32.PACK_AB_MERGE_C R5, R20, R7, R5 ;  /* 0x000000071405723e */ /* 0x000fe40004806005 */
[----:B------:R-:W-:Y:S02]  /*6630*/  F2FP.SATFINITE.E5M2.F32.PACK_AB_MERGE_C R4, R2, R0, R3 ;  /* 0x000000000204723e */ /* 0x000fe40004806003 */
[----:B------:R-:W-:Y:S02]  /*6640*/  F2FP.SATFINITE.E5M2.F32.PACK_AB_MERGE_C R6, R24, R23, R6 ;  /* 0x000000171806723e */ /* 0x000fe40004806006 */
[----:B------:R-:W-:Y:S05]  /*6650*/  F2FP.SATFINITE.E5M2.F32.PACK_AB_MERGE_C R7, R28, R27, R29 ;  /* 0x0000001b1c07723e */ /* 0x000fea000480601d */
[----:B------:R1:W-:Y:S01]  /*6660*/  STS.128 [R77+0x1010], R4 ;  /* 0x001010044d007388 */ /* 0x0003e20000000c00 */
[----:B------:R-:W-:Y:S01]  /*6670*/  @!PT LDS RZ, [RZ] ;  /* 0x00000000fffff984 */ /* 0x000fe20000000800 */
[----:B------:R-:W-:Y:S01]  /*6680*/  @!PT LDS RZ, [RZ] ;  /* 0x00000000fffff984 */ /* 0x000fe20000000800 */
[----:B------:R-:W-:Y:S01]  /*6690*/  @!PT LDS RZ, [RZ] ;  /* 0x00000000fffff984 */ /* 0x000fe20000000800 */
[----:B------:R-:W-:Y:S01]  /*66a0*/  @!PT LDS RZ, [RZ] ;  /* 0x00000000fffff984 */ /* 0x000fe20000000800 */
[----:B------:R3:W-:Y:S07]  /*66b0*/  MEMBAR.ALL.CTA ;  /* 0x0000000000007992 */ /* 0x0007ee0000008000 */
[----:B---3--:R-:W3:Y:S02]  /*66c0*/  FENCE.VIEW.ASYNC.S ;  /* 0x00000000000073c6 */ /* 0x008ee40000000000 */
[----:B---3--:R-:W-:Y:S06]  /*66d0*/  BAR.SYNC.DEFER_BLOCKING 0x1, 0x80 ;  /* 0x0042000000007b1d */ /* 0x008fec0000010000 */
[----:B------:R-:W-:Y:S05]  /*66e0*/  @P0 BRA `(.L_x_101) ;  /* 0x0000000000300947 */ /* 0x000fea0003800000 */
[----:B------:R-:W-:Y:S02]  /*66f0*/  UIADD3 UR4, UPT, UPT, UR44, 0x1200, URZ ;  /* 0x000012002c047890 */ /* 0x000fe4000fffe0ff */
[----:B------:R-:W-:Y:S02]  /*6700*/  USHF.L.U32 UR9, UR45, 0x6, URZ ;  /* 0x000000062d097899 */ /* 0x000fe400080006ff */
[----:B------:R-:W-:Y:S02]  /*6710*/  USHF.L.U32 UR10, UR46, 0x6, URZ ;  /* 0x000000062e0a7899 */ /* 0x000fe400080006ff */
[----:B------:R-:W-:Y:S01]  /*6720*/  MOV R85, UR4 ;  /* 0x0000000400557c02 */ /* 0x000fe20008000f00 */
[----:B------:R-:W-:Y:S01]  /*6730*/  UIADD3 UR4, UP0, UPT, UR62, 0x680, URZ ;  /* 0x000006803e047890 */ /* 0x000fe2000ff1e0ff */
[----:B------:R-:W-:Y:S02]  /*6740*/  UMOV UR11, UR36 ;  /* 0x00000024000b7c82 */ /* 0x000fe40008000000 */
[----:B------:R-:W-:Y:S01]  /*6750*/  R2UR UR8, R85 ;  /* 0x00000000550872ca */ /* 0x000fe200000e0000 */
[----:B------:R-:W-:Y:S11]  /*6760*/  UIADD3.X UR5, UPT, UPT, URZ, UR63, URZ, UP0, !UPT ;  /* 0x0000003fff057290 */ /* 0x000ff600087fe4ff */
[----:B------:R-:W-:Y:S01]  /*6770*/  @!UPT UIADD3 URZ, UPT, UPT, URZ, URZ, URZ ;  /* 0x000000fffffff290 */ /* 0x000fe2000fffe0ff */
[----:B------:R3:W-:Y:S01]  /*6780*/  UTMASTG.3D [UR8], [UR4] ;  /* 0x00000008040073b5 */ /* 0x0007e20008010000 */
[----:B------:R0:W-:Y:S01]  /*6790*/  UTMACMDFLUSH ;  /* 0x00000000000079b7 */ /* 0x0001e20000000000 */
[----:B---3--:R-:W-:Y:S04]  /*67a0*/  DEPBAR.LE SB0, 0x0 ;  /* 0x000080000000791a */ /* 0x008fe80000000000 */
.L_x_101:
[----:B------:R-:W-:Y:S05]  /*67b0*/  BSYNC.RECONVERGENT B0 ;  /* 0x0000000000007941 */ /* 0x000fea0003800200 */
.L_x_100:
[----:B------:R-:W-:Y:S01]  /*67c0*/  BAR.SYNC.DEFER_BLOCKING 0x1, 0x80 ;  /* 0x0042000000007b1d */ /* 0x000fe20000010000 */
[----:B------:R-:W-:Y:S01]  /*67d0*/  ISETP.NE.AND P0, PT, R81, 0x2, PT ;  /* 0x000000025100780c */ /* 0x000fe20003f05270 */
[----:B------:R-:W-:Y:S01]  /*67e0*/  UISETP.NE.AND UP0, UPT, UR47, URZ, UPT ;  /* 0x000000ff2f00728c */ /* 0x000fe2000bf05270 */
[----:B------:R-:W-:Y:S01]  /*67f0*/  ISETP.NE.AND P1, PT, R36, 0x4, PT ;  /* 0x000000042400780c */ /* 0x000fe20003f25270 */
[----:B------:R-:W-:Y:S01]  /*6800*/  UIADD3 UR45, UPT, UPT, UR37, UR60, URZ ;  /* 0x0000003c252d7290 */ /* 0x000fe2000fffe0ff */
[----:B------:R-:W-:Y:S01]  /*6810*/  SEL R2, RZ, 0x1, P0 ;  /* 0x00000001ff027807 */ /* 0x000fe20000000000 */
[----:B------:R-:W-:Y:S01]  /*6820*/  UIADD3 UR46, UPT, UPT, UR38, UR57, URZ ;  /* 0x00000039262e7290 */ /* 0x000fe2000fffe0ff */
[----:B------:R-:W-:Y:S02]  /*6830*/  SEL R0, RZ, 0x1, P1 ;  /* 0x00000001ff007807 */ /* 0x000fe40000800000 */
[----:B------:R-:W-:Y:S02]  /*6840*/  LOP3.LUT R83, R83, R2, RZ, 0x3c, !PT ;  /* 0x0000000253537212 */ /* 0x000fe400078e3cff */
[----:B------:R-:W-:Y:S02]  /*6850*/  LOP3.LUT R84, R84, R0, RZ, 0x3c, !PT ;  /* 0x0000000054547212 */ /* 0x000fe400078e3cff */
[----:B------:R-:W-:Y:S02]  /*6860*/  SEL R81, R81, RZ, P0 ;  /* 0x000000ff51517207 */ /* 0x000fe40000000000 */
[----:B------:R-:W-:Y:S01]  /*6870*/  SEL R36, R36, RZ, P1 ;  /* 0x000000ff24247207 */ /* 0x000fe20000800000 */
[----:B------:R-:W-:Y:S01]  /*6880*/  UMOV UR36, UR51 ;  /* 0x0000003300247c82 */ /* 0x000fe20008000000 */
[----:B------:R-:W-:Y:S05]  /*6890*/  BRA.U UP0, `(.L_x_102) ;  /* 0xffffffe5002c7547 */ /* 0x000fea000b83ffff */
[----:B------:R-:W-:Y:S05]  /*68a0*/  EXIT ;  /* 0x000000000000794d */ /* 0x000fea0003800000 */
.L_x_24:
[----:B--2---:R2:W3:Y:S02]  /*68b0*/  SYNCS.PHASECHK.TRANS64.TRYWAIT P0, [R0+URZ+0xe0], R2 ;  /* 0x0000e002000075a7 */ /* 0x0044e400080011ff */
[----:B---3--:R-:W-:Y:S05]  /*68c0*/  @!P0 NANOSLEEP.SYNCS 0x989680 ;  /* 0x009896800000895d */ /* 0x008fea0003900000 */
[----:B------:R-:W3:Y:S02]  /*68d0*/  @!P0 SYNCS.PHASECHK.TRANS64 P0, [R0+URZ+0xe0], R2 ;  /* 0x0000e002000085a7 */ /* 0x000ee400080010ff */
[----:B---3--:R-:W-:Y:S05]  /*68e0*/  @!P0 BRA `(.L_x_24) ;  /* 0xfffffffc00f08947 */ /* 0x008fea000383ffff */
[----:B------:R-:W-:Y:S05]  /*68f0*/  BRA `(.L_x_103) ;  /* 0xffffffb000207947 */ /* 0x000fea000383ffff */
.L_x_27:
[----:B-1----:R-:W-:-:S07]  /*6900*/  MOV R0, UR33 ;  /* 0x0000002100007c02 */ /* 0x002fce0008000f00 */
.L_x_104:
[----:B-1----:R1:W2:Y:S02]  /*6910*/  SYNCS.PHASECHK.TRANS64.TRYWAIT P0, [R0+URZ+0x28], R3 ;  /* 0x00002803000075a7 */ /* 0x0022a400080011ff */
[----:B--2---:R-:W-:Y:S05]  /*6920*/  @!P0 NANOSLEEP.SYNCS 0x989680 ;  /* 0x009896800000895d */ /* 0x004fea0003900000 */
[----:B------:R-:W2:Y:S02]  /*6930*/  @!P0 SYNCS.PHASECHK.TRANS64 P0, [R0+URZ+0x28], R3 ;  /* 0x00002803000085a7 */ /* 0x000ea400080010ff */
[----:B--2---:R-:W-:Y:S05]  /*6940*/  @!P0 BRA `(.L_x_104) ;  /* 0xfffffffc00f08947 */ /* 0x004fea000383ffff */
[----:B------:R-:W-:Y:S05]  /*6950*/  BRA `(.L_x_26) ;  /* 0xffffffb0006c7947 */ /* 0x000fea000383ffff */
.L_x_34:
[----:B-1----:R-:W-:-:S07]  /*6960*/  MOV R0, UR17 ;  /* 0x0000001100007c02 */ /* 0x002fce0008000f00 */
.L_x_105:
[----:B-1----:R1:W2:Y:S02]  /*6970*/  SYNCS.PHASECHK.TRANS64.TRYWAIT P0, [R0+URZ+0x28], R3 ;  /* 0x00002803000075a7 */ /* 0x0022a400080011ff */
[----:B--2---:R-:W-:Y:S05]  /*6980*/  @!P0 NANOSLEEP.SYNCS 0x989680 ;  /* 0x009896800000895d */ /* 0x004fea0003900000 */
[----:B------:R-:W2:Y:S02]  /*6990*/  @!P0 SYNCS.PHASECHK.TRANS64 P0, [R0+URZ+0x28], R3 ;  /* 0x00002803000085a7 */ /* 0x000ea400080010ff */
[----:B--2---:R-:W-:Y:S05]  /*69a0*/  @!P0 BRA `(.L_x_105) ;  /* 0xfffffffc00f08947 */ /* 0x004fea000383ffff */
[----:B------:R-:W-:Y:S05]  /*69b0*/  BRA `(.L_x_33) ;  /* 0xffffffb400307947 */ /* 0x000fea000383ffff */
.L_x_39:
[----:B-1----:R1:W2:Y:S02]  /*69c0*/  SYNCS.PHASECHK.TRANS64.TRYWAIT P0, [R3+URZ+0x70], R0 ;  /* 0x00007000030075a7 */ /* 0x0022a400080011ff */
[----:B--2---:R-:W-:Y:S05]  /*69d0*/  @!P0 NANOSLEEP.SYNCS 0x989680 ;  /* 0x009896800000895d */ /* 0x004fea0003900000 */
[----:B------:R-:W2:Y:S02]  /*69e0*/  @!P0 SYNCS.PHASECHK.TRANS64 P0, [R3+URZ+0x70], R0 ;  /* 0x00007000030085a7 */ /* 0x000ea400080010ff */
[----:B--2---:R-:W-:Y:S05]  /*69f0*/  @!P0 BRA `(.L_x_39) ;  /* 0xfffffffc00f08947 */ /* 0x004fea000383ffff */
[----:B------:R-:W-:Y:S05]  /*6a00*/  BRA `(.L_x_106) ;  /* 0xffffffb400dc7947 */ /* 0x000fea000383ffff */
.L_x_43:
[----:B------:R-:W-:-:S07]  /*6a10*/  MOV R0, UR4 ;  /* 0x0000000400007c02 */ /* 0x000fce0008000f00 */
.L_x_107:
[----:B-1----:R1:W2:Y:S02]  /*6a20*/  SYNCS.PHASECHK.TRANS64.TRYWAIT P0, [R0+URZ], R2 ;  /* 0x00000002000075a7 */ /* 0x0022a400080011ff */
[----:B--2---:R-:W-:Y:S05]  /*6a30*/  @!P0 NANOSLEEP.SYNCS 0x989680 ;  /* 0x009896800000895d */ /* 0x004fea0003900000 */
[----:B------:R-:W2:Y:S02]  /*6a40*/  @!P0 SYNCS.PHASECHK.TRANS64 P0, [R0+URZ], R2 ;  /* 0x00000002000085a7 */ /* 0x000ea400080010ff */
[----:B--2---:R-:W-:Y:S05]  /*6a50*/  @!P0 BRA `(.L_x_107) ;  /* 0xfffffffc00f08947 */ /* 0x004fea000383ffff */
[----:B------:R-:W-:Y:S05]  /*6a60*/  BRA `(.L_x_108) ;  /* 0xffffffbc00807947 */ /* 0x000fea000383ffff */
.L_x_44:
[----:B------:R-:W-:-:S07]  /*6a70*/  MOV R0, UR5 ;  /* 0x0000000500007c02 */ /* 0x000fce0008000f00 */
.L_x_109:
[----:B-1----:R1:W2:Y:S02]  /*6a80*/  SYNCS.PHASECHK.TRANS64.TRYWAIT P0, [R0+URZ], R3 ;  /* 0x00000003000075a7 */ /* 0x0022a400080011ff */
[----:B--2---:R-:W-:Y:S05]  /*6a90*/  @!P0 NANOSLEEP.SYNCS 0x989680 ;  /* 0x009896800000895d */ /* 0x004fea0003900000 */
[----:B------:R-:W2:Y:S02]  /*6aa0*/  @!P0 SYNCS.PHASECHK.TRANS64 P0, [R0+URZ], R3 ;  /* 0x00000003000085a7 */ /* 0x000ea400080010ff */
[----:B--2---:R-:W-:Y:S05]  /*6ab0*/  @!P0 BRA `(.L_x_109) ;  /* 0xfffffffc00f08947 */ /* 0x004fea000383ffff */
[----:B------:R-:W-:Y:S05]  /*6ac0*/  BRA `(.L_x_110) ;  /* 0xffffffbc008c7947 */ /* 0x000fea000383ffff */
.L_x_45:
[----:B------:R-:W-:-:S07]  /*6ad0*/  MOV R0, UR5 ;  /* 0x0000000500007c02 */ /* 0x000fce0008000f00 */
.L_x_111:
[----:B-1----:R1:W2:Y:S02]  /*6ae0*/  SYNCS.PHASECHK.TRANS64.TRYWAIT P0, [R0+URZ], R3 ;  /* 0x00000003000075a7 */ /* 0x0022a400080011ff */
[----:B--2---:R-:W-:Y:S05]  /*6af0*/  @!P0 NANOSLEEP.SYNCS 0x989680 ;  /* 0x009896800000895d */ /* 0x004fea0003900000 */
[----:B------:R-:W2:Y:S02]  /*6b00*/  @!P0 SYNCS.PHASECHK.TRANS64 P0, [R0+URZ], R3 ;  /* 0x00000003000085a7 */ /* 0x000ea400080010ff */
[----:B--2---:R-:W-:Y:S05]  /*6b10*/  @!P0 BRA `(.L_x_111) ;  /* 0xfffffffc00f08947 */ /* 0x004fea000383ffff */
[----:B------:R-:W-:Y:S05]  /*6b20*/  BRA `(.L_x_112) ;  /* 0xffffffbc00987947 */ /* 0x000fea000383ffff */
.L_x_46:
[----:B------:R-:W-:-:S07]  /*6b30*/  MOV R0, UR5 ;  /* 0x0000000500007c02 */ /* 0x000fce0008000f00 */
.L_x_113:
[----:B-1----:R1:W2:Y:S02]  /*6b40*/  SYNCS.PHASECHK.TRANS64.TRYWAIT P0, [R0+URZ], R3 ;  /* 0x00000003000075a7 */ /* 0x0022a400080011ff */
[----:B--2---:R-:W-:Y:S05]  /*6b50*/  @!P0 NANOSLEEP.SYNCS 0x989680 ;  /* 0x009896800000895d */ /* 0x004fea0003900000 */
[----:B------:R-:W2:Y:S02]  /*6b60*/  @!P0 SYNCS.PHASECHK.TRANS64 P0, [R0+URZ], R3 ;  /* 0x00000003000085a7 */ /* 0x000ea400080010ff */
[----:B--2---:R-:W-:Y:S05]  /*6b70*/  @!P0 BRA `(.L_x_113) ;  /* 0xfffffffc00f08947 */ /* 0x004fea000383ffff */
[----:B------:R-:W-:Y:S05]  /*6b80*/  BRA `(.L_x_114) ;  /* 0xffffffbc00a47947 */ /* 0x000fea000383ffff */
.L_x_49:
[----:B--2---:R2:W3:Y:S02]  /*6b90*/  SYNCS.PHASECHK.TRANS64.TRYWAIT P0, [R2+URZ+0xd0], R4 ;  /* 0x0000d004020075a7 */ /* 0x0044e400080011ff */
[----:B---3--:R-:W-:Y:S05]  /*6ba0*/  @!P0 NANOSLEEP.SYNCS 0x989680 ;  /* 0x009896800000895d */ /* 0x008fea0003900000 */
[----:B------:R-:W3:Y:S02]  /*6bb0*/  @!P0 SYNCS.PHASECHK.TRANS64 P0, [R2+URZ+0xd0], R4 ;  /* 0x0000d004020085a7 */ /* 0x000ee400080010ff */
[----:B---3--:R-:W-:Y:S05]  /*6bc0*/  @!P0 BRA `(.L_x_49) ;  /* 0xfffffffc00f08947 */ /* 0x008fea000383ffff */
[----:B------:R-:W-:Y:S05]  /*6bd0*/  BRA `(.L_x_115) ;  /* 0xffffffc000007947 */ /* 0x000fea000383ffff */
.L_x_50:
[----:B------:R-:W-:-:S07]  /*6be0*/  MOV R2, UR4 ;  /* 0x0000000400027c02 */ /* 0x000fce0008000f00 */
.L_x_116:
[----:B--2---:R2:W3:Y:S02]  /*6bf0*/  SYNCS.PHASECHK.TRANS64.TRYWAIT P0, [R2+URZ+0x80], R5 ;  /* 0x00008005020075a7 */ /* 0x0044e400080011ff */
[----:B---3--:R-:W-:Y:S05]  /*6c00*/  @!P0 NANOSLEEP.SYNCS 0x989680 ;  /* 0x009896800000895d */ /* 0x008fea0003900000 */
[----:B------:R-:W3:Y:S02]  /*6c10*/  @!P0 SYNCS.PHASECHK.TRANS64 P0, [R2+URZ+0x80], R5 ;  /* 0x00008005020085a7 */ /* 0x000ee400080010ff */
[----:B---3--:R-:W-:Y:S05]  /*6c20*/  @!P0 BRA `(.L_x_116) ;  /* 0xfffffffc00f08947 */ /* 0x008fea000383ffff */
[----:B------:R-:W-:Y:S05]  /*6c30*/  BRA `(.L_x_117) ;  /* 0xffffffc000107947 */ /* 0x000fea000383ffff */
.L_x_51:
[----:B--2---:R2:W3:Y:S02]  /*6c40*/  SYNCS.PHASECHK.TRANS64.TRYWAIT P1, [R2+URZ+0x70], R4 ;  /* 0x00007004020075a7 */ /* 0x0044e400080211ff */
[----:B---3--:R-:W-:Y:S05]  /*6c50*/  @!P1 NANOSLEEP.SYNCS 0x989680 ;  /* 0x009896800000995d */ /* 0x008fea0003900000 */
[----:B------:R-:W3:Y:S02]  /*6c60*/  @!P1 SYNCS.PHASECHK.TRANS64 P1, [R2+URZ+0x70], R4 ;  /* 0x00007004020095a7 */ /* 0x000ee400080210ff */
[----:B---3--:R-:W-:Y:S05]  /*6c70*/  @!P1 BRA `(.L_x_51) ;  /* 0xfffffffc00f09947 */ /* 0x008fea000383ffff */
[----:B------:R-:W-:Y:S05]  /*6c80*/  BRA `(.L_x_118) ;  /* 0xffffffc000407947 */ /* 0x000fea000383ffff */
.L_x_54:
[----:B------:R-:W-:-:S07]  /*6c90*/  MOV R0, UR4 ;  /* 0x0000000400007c02 */ /* 0x000fce0008000f00 */
.L_x_119:
[----:B--2---:R2:W3:Y:S02]  /*6ca0*/  SYNCS.PHASECHK.TRANS64.TRYWAIT P0, [R0+URZ+0x80], R2 ;  /* 0x00008002000075a7 */ /* 0x0044e400080011ff */
[----:B---3--:R-:W-:Y:S05]  /*6cb0*/  @!P0 NANOSLEEP.SYNCS 0x989680 ;  /* 0x009896800000895d */ /* 0x008fea0003900000 */
[----:B------:R-:W3:Y:S02]  /*6cc0*/  @!P0 SYNCS.PHASECHK.TRANS64 P0, [R0+URZ+0x80], R2 ;  /* 0x00008002000085a7 */ /* 0x000ee400080010ff */
[----:B---3--:R-:W-:Y:S05]  /*6cd0*/  @!P0 BRA `(.L_x_119) ;  /* 0xfffffffc00f08947 */ /* 0x008fea000383ffff */
[----:B------:R-:W-:Y:S05]  /*6ce0*/  BRA `(.L_x_53) ;  /* 0xffffffc000947947 */ /* 0x000fea000383ffff */
.L_x_61:
[----:B-1----:R1:W2:Y:S02]  /*6cf0*/  SYNCS.PHASECHK.TRANS64.TRYWAIT P1, [R0+URZ+0x70], R2 ;  /* 0x00007002000075a7 */ /* 0x0022a400080211ff */
[----:B--2---:R-:W-:Y:S05]  /*6d00*/  @!P1 NANOSLEEP.SYNCS 0x989680 ;  /* 0x009896800000995d */ /* 0x004fea0003900000 */
[----:B------:R-:W2:Y:S02]  /*6d10*/  @!P1 SYNCS.PHASECHK.TRANS64 P1, [R0+URZ+0x70], R2 ;  /* 0x00007002000095a7 */ /* 0x000ea400080210ff */
[----:B--2---:R-:W-:Y:S05]  /*6d20*/  @!P1 BRA `(.L_x_61) ;  /* 0xfffffffc00f09947 */ /* 0x004fea000383ffff */
[----:B------:R-:W-:Y:S05]  /*6d30*/  BRA `(.L_x_120) ;  /* 0xffffffc400f07947 */ /* 0x000fea000383ffff */
.L_x_62:
[----:B------:R-:W-:-:S07]  /*6d40*/  MOV R2, UR19 ;  /* 0x0000001300027c02 */ /* 0x000fce0008000f00 */
.L_x_121:
[----:B-1----:R1:W2:Y:S02]  /*6d50*/  SYNCS.PHASECHK.TRANS64.TRYWAIT P0, [R2+URZ+0xb0], R0 ;  /* 0x0000b000020075a7 */ /* 0x0022a400080011ff */
[----:B--2---:R-:W-:Y:S05]  /*6d60*/  @!P0 NANOSLEEP.SYNCS 0x989680 ;  /* 0x009896800000895d */ /* 0x004fea0003900000 */
[----:B------:R-:W2:Y:S02]  /*6d70*/  @!P0 SYNCS.PHASECHK.TRANS64 P0, [R2+URZ+0xb0], R0 ;  /* 0x0000b000020085a7 */ /* 0x000ea400080010ff */
[----:B--2---:R-:W-:Y:S05]  /*6d80*/  @!P0 BRA `(.L_x_121) ;  /* 0xfffffffc00f08947 */ /* 0x004fea000383ffff */
[----:B------:R-:W-:Y:S05]  /*6d90*/  BRA `(.L_x_122) ;  /* 0xffffffc800247947 */ /* 0x000fea000383ffff */
.L_x_65:
[----:B------:R-:W-:Y:S07]  /*6da0*/  MOV R0, UR6 ;  /* 0x0000000600007c02 */ /* 0x000fee0008000f00 */
.L_x_123:
[----:B-1----:R1:W2:Y:S02]  /*6db0*/  SYNCS.PHASECHK.TRANS64.TRYWAIT P0, [R0+URZ], R2 ;  /* 0x00000002000075a7 */ /* 0x0022a400080011ff */
[----:B--2---:R-:W-:Y:S05]  /*6dc0*/  @!P0 NANOSLEEP.SYNCS 0x989680 ;  /* 0x009896800000895d */ /* 0x004fea0003900000 */
[----:B------:R-:W2:Y:S02]  /*6dd0*/  @!P0 SYNCS.PHASECHK.TRANS64 P0, [R0+URZ], R2 ;  /* 0x00000002000085a7 */ /* 0x000ea400080010ff */
[----:B--2---:R-:W-:Y:S05]  /*6de0*/  @!P0 BRA `(.L_x_123) ;  /* 0xfffffffc00f08947 */ /* 0x004fea000383ffff */
[----:B------:R-:W-:Y:S05]  /*6df0*/  BRA `(.L_x_64) ;  /* 0xffffffc8005c7947 */ /* 0x000fea000383ffff */
.L_x_68:
[----:B------:R-:W-:-:S07]  /*6e00*/  MOV R0, UR4 ;  /* 0x0000000400007c02 */ /* 0x000fce0008000f00 */
.L_x_124:
[----:B--2---:R2:W4:Y:S02]  /*6e10*/  SYNCS.PHASECHK.TRANS64.TRYWAIT P0, [R0+URZ], R2 ;  /* 0x00000002000075a7 */ /* 0x00452400080011ff */
[----:B----4-:R-:W-:Y:S05]  /*6e20*/  @!P0 NANOSLEEP.SYNCS 0x989680 ;  /* 0x009896800000895d */ /* 0x010fea0003900000 */
[----:B------:R-:W4:Y:S02]  /*6e30*/  @!P0 SYNCS.PHASECHK.TRANS64 P0, [R0+URZ], R2 ;  /* 0x00000002000085a7 */ /* 0x000f2400080010ff */
[----:B----4-:R-:W-:Y:S05]  /*6e40*/  @!P0 BRA `(.L_x_124) ;  /* 0xfffffffc00f08947 */ /* 0x010fea000383ffff */
[----:B------:R-:W-:Y:S05]  /*6e50*/  BRA `(.L_x_125) ;  /* 0xffffffc800fc7947 */ /* 0x000fea000383ffff */
.L_x_69:
[----:B------:R-:W-:-:S07]  /*6e60*/  MOV R0, UR5 ;  /* 0x0000000500007c02 */ /* 0x000fce0008000f00 */
.L_x_126:
[----:B-1----:R1:W2:Y:S02]  /*6e70*/  SYNCS.PHASECHK.TRANS64.TRYWAIT P0, [R0+URZ], R3 ;  /* 0x00000003000075a7 */ /* 0x0022a400080011ff */
[----:B--2---:R-:W-:Y:S05]  /*6e80*/  @!P0 NANOSLEEP.SYNCS 0x989680 ;  /* 0x009896800000895d */ /* 0x004fea0003900000 */
[----:B------:R-:W2:Y:S02]  /*6e90*/  @!P0 SYNCS.PHASECHK.TRANS64 P0, [R0+URZ], R3 ;  /* 0x00000003000085a7 */ /* 0x000ea400080010ff */
[----:B--2---:R-:W-:Y:S05]  /*6ea0*/  @!P0 BRA `(.L_x_126) ;  /* 0xfffffffc00f08947 */ /* 0x004fea000383ffff */
[----:B------:R-:W-:Y:S05]  /*6eb0*/  BRA `(.L_x_127) ;  /* 0xffffffcc00087947 */ /* 0x000fea000383ffff */
.L_x_70:
[----:B------:R-:W-:-:S07]  /*6ec0*/  MOV R0, UR5 ;  /* 0x0000000500007c02 */ /* 0x000fce0008000f00 */
.L_x_128:
[----:B-1----:R1:W2:Y:S02]  /*6ed0*/  SYNCS.PHASECHK.TRANS64.TRYWAIT P0, [R0+URZ], R3 ;  /* 0x00000003000075a7 */ /* 0x0022a400080011ff */
[----:B--2---:R-:W-:Y:S05]  /*6ee0*/  @!P0 NANOSLEEP.SYNCS 0x989680 ;  /* 0x009896800000895d */ /* 0x004fea0003900000 */
[----:B------:R-:W2:Y:S02]  /*6ef0*/  @!P0 SYNCS.PHASECHK.TRANS64 P0, [R0+URZ], R3 ;  /* 0x00000003000085a7 */ /* 0x000ea400080010ff */
[----:B--2---:R-:W-:Y:S05]  /*6f00*/  @!P0 BRA `(.L_x_128) ;  /* 0xfffffffc00f08947 */ /* 0x004fea000383ffff */
[----:B------:R-:W-:Y:S05]  /*6f10*/  BRA `(.L_x_129) ;  /* 0xffffffcc00147947 */ /* 0x000fea000383ffff */
.L_x_71:
[----:B-1----:R-:W-:-:S07]  /*6f20*/  MOV R0, UR4 ;  /* 0x0000000400007c02 */ /* 0x002fce0008000f00 */
.L_x_130:
[----:B-1----:R1:W2:Y:S02]  /*6f30*/  SYNCS.PHASECHK.TRANS64.TRYWAIT P0, [R0+URZ], R2 ;  /* 0x00000002000075a7 */ /* 0x0022a400080011ff */
[----:B--2---:R-:W-:Y:S05]  /*6f40*/  @!P0 NANOSLEEP.SYNCS 0x989680 ;  /* 0x009896800000895d */ /* 0x004fea0003900000 */
[----:B------:R-:W2:Y:S02]  /*6f50*/  @!P0 SYNCS.PHASECHK.TRANS64 P0, [R0+URZ], R2 ;  /* 0x00000002000085a7 */ /* 0x000ea400080010ff */
[----:B--2---:R-:W-:Y:S05]  /*6f60*/  @!P0 BRA `(.L_x_130) ;  /* 0xfffffffc00f08947 */ /* 0x004fea000383ffff */
[----:B------:R-:W-:Y:S05]  /*6f70*/  BRA `(.L_x_131) ;  /* 0xffffffcc00207947 */ /* 0x000fea000383ffff */
.L_x_76:
[----:B---3--:R3:W4:Y:S02]  /*6f80*/  SYNCS.PHASECHK.TRANS64.TRYWAIT P0, [R12+URZ+0x70], R0 ;  /* 0x000070000c0075a7 */ /* 0x00872400080011ff */
[----:B----4-:R-:W-:Y:S05]  /*6f90*/  @!P0 NANOSLEEP.SYNCS 0x989680 ;  /* 0x009896800000895d */ /* 0x010fea0003900000 */
[----:B------:R-:W4:Y:S02]  /*6fa0*/  @!P0 SYNCS.PHASECHK.TRANS64 P0, [R12+URZ+0x70], R0 ;  /* 0x000070000c0085a7 */ /* 0x000f2400080010ff */
[----:B----4-:R-:W-:Y:S05]  /*6fb0*/  @!P0 BRA `(.L_x_76) ;  /* 0xfffffffc00f08947 */ /* 0x010fea000383ffff */
[----:B------:R-:W-:Y:S05]  /*6fc0*/  BRA `(.L_x_132) ;  /* 0xffffffd000347947 */ /* 0x000fea000383ffff */
.L_x_79:
[----:B-1----:R-:W-:Y:S07]  /*6fd0*/  MOV R0, UR17 ;  /* 0x0000001100007c02 */ /* 0x002fee0008000f00 */
.L_x_133:
[----:B-1----:R1:W3:Y:S02]  /*6fe0*/  SYNCS.PHASECHK.TRANS64.TRYWAIT P2, [R0+URZ+0x68], R8 ;  /* 0x00006808000075a7 */ /* 0x0022e400080411ff */
[----:B---3--:R-:W-:Y:S05]  /*6ff0*/  @!P2 NANOSLEEP.SYNCS 0x989680 ;  /* 0x009896800000a95d */ /* 0x008fea0003900000 */
[----:B------:R-:W3:Y:S02]  /*7000*/  @!P2 SYNCS.PHASECHK.TRANS64 P2, [R0+URZ+0x68], R8 ;  /* 0x000068080000a5a7 */ /* 0x000ee400080410ff */
[----:B---3--:R-:W-:Y:S05]  /*7010*/  @!P2 BRA `(.L_x_133) ;  /* 0xfffffffc00f0a947 */ /* 0x008fea000383ffff */
[----:B------:R-:W-:Y:S05]  /*7020*/  BRA `(.L_x_78) ;  /* 0xffffffd400947947 */ /* 0x000fea000383ffff */
.L_x_82:
[----:B-1----:R-:W-:Y:S07]  /*7030*/  MOV R0, UR17 ;  /* 0x0000001100007c02 */ /* 0x002fee0008000f00 */
.L_x_134:
[----:B-1----:R1:W3:Y:S02]  /*7040*/  SYNCS.PHASECHK.TRANS64.TRYWAIT P0, [R0+URZ+0x58], R6 ;  /* 0x00005806000075a7 */ /* 0x0022e400080011ff */
[----:B---3--:R-:W-:Y:S05]  /*7050*/  @!P0 NANOSLEEP.SYNCS 0x989680 ;  /* 0x009896800000895d */ /* 0x008fea0003900000 */
[----:B------:R-:W3:Y:S02]  /*7060*/  @!P0 SYNCS.PHASECHK.TRANS64 P0, [R0+URZ+0x58], R6 ;  /* 0x00005806000085a7 */ /* 0x000ee400080010ff */
[----:B---3--:R-:W-:Y:S05]  /*7070*/  @!P0 BRA `(.L_x_134) ;  /* 0xfffffffc00f08947 */ /* 0x008fea000383ffff */
[----:B------:R-:W-:Y:S05]  /*7080*/  BRA `(.L_x_135) ;  /* 0xffffffd400e47947 */ /* 0x000fea000383ffff */
.L_x_85:
[----:B---3--:R3:W1:Y:S02]  /*7090*/  SYNCS.PHASECHK.TRANS64.TRYWAIT P0, [R3+URZ+0x70], R0 ;  /* 0x00007000030075a7 */ /* 0x00866400080011ff */
[----:B-1----:R-:W-:Y:S05]  /*70a0*/  @!P0 NANOSLEEP.SYNCS 0x989680 ;  /* 0x009896800000895d */ /* 0x002fea0003900000 */
[----:B------:R-:W1:Y:S02]  /*70b0*/  @!P0 SYNCS.PHASECHK.TRANS64 P0, [R3+URZ+0x70], R0 ;  /* 0x00007000030085a7 */ /* 0x000e6400080010ff */
[----:B-1----:R-:W-:Y:S05]  /*70c0*/  @!P0 BRA `(.L_x_85) ;  /* 0xfffffffc00f08947 */ /* 0x002fea000383ffff */
[----:B------:R-:W-:Y:S05]  /*70d0*/  BRA `(.L_x_136) ;  /* 0xffffffdc00307947 */ /* 0x000fea000383ffff */
.L_x_96:
[----:B-1----:R-:W-:Y:S04]  /*70e0*/  MOV R0, UR44 ;  /* 0x0000002c00007c02 */ /* 0x002fe80008000f00 */
[----:B------:R1:W2:Y:S03]  /*70f0*/  SYNCS.PHASECHK.TRANS64.TRYWAIT P1, [R0+URZ+0x50], R4 ;  /* 0x00005004000075a7 */ /* 0x0002a600080211ff */
[----:B--2---:R-:W-:Y:S05]  /*7100*/  @!P1 NANOSLEEP.SYNCS 0x989680 ;  /* 0x009896800000995d */ /* 0x004fea0003900000 */
[----:B------:R-:W2:Y:S02]  /*7110*/  @!P1 SYNCS.PHASECHK.TRANS64 P1, [R0+URZ+0x50], R4 ;  /* 0x00005004000095a7 */ /* 0x000ea400080210ff */
[----:B--2---:R-:W-:Y:S05]  /*7120*/  @!P1 BRA `(.L_x_96) ;  /* 0xfffffffc00ec9947 */ /* 0x004fea000383ffff */
[----:B------:R-:W-:Y:S05]  /*7130*/  BRA `(.L_x_95) ;  /* 0xffffffe800807947 */ /* 0x000fea000383ffff */
.L_x_98:
[----:B------:R1:W1:Y:S02]  /*7140*/  SYNCS.PHASECHK.TRANS64.TRYWAIT P1, [R22+URZ+0x90], R3 ;  /* 0x00009003160075a7 */ /* 0x00026400080211ff */
[----:B-1----:R-:W-:Y:S05]  /*7150*/  @!P1 NANOSLEEP.SYNCS 0x989680 ;  /* 0x009896800000995d */ /* 0x002fea0003900000 */
[----:B------:R-:W1:Y:S02]  /*7160*/  @!P1 SYNCS.PHASECHK.TRANS64 P1, [R22+URZ+0x90], R3 ;  /* 0x00009003160095a7 */ /* 0x000e6400080210ff */
[----:B-1----:R-:W-:Y:S05]  /*7170*/  @!P1 BRA `(.L_x_98) ;  /* 0xfffffffc00f09947 */ /* 0x002fea000383ffff */
[----:B------:R-:W-:Y:S05]  /*7180*/  BRA `(.L_x_97) ;  /* 0xffffffe800bc7947 */ /* 0x000fea000383ffff */
        .weak           $__internal_0_$__cuda_sm10x_tcgen05_guardrail_trap_col_being_dealloced_not_returned_by_alloc
        .type           $__internal_0_$__cuda_sm10x_tcgen05_guardrail_trap_col_being_dealloced_not_returned_by_alloc,@function
        .size           $__internal_0_$__cuda_sm10x_tcgen05_guardrail_trap_col_being_dealloced_not_returned_by_alloc,($__internal_1_$__cuda_sm10x_tcgen05_guardrail_trap_phase_invalid_during_alloc - $__internal_0_$__cuda_sm10x_tcgen05_guardrail_trap_col_being_dealloced_not_returned_by_alloc)
$__internal_0_$__cuda_sm10x_tcgen05_guardrail_trap_col_being_dealloced_not_returned_by_alloc:
[----:B------:R-:W-:Y:S05]  /*7190*/  BPT.TRAP 0x1 ;  /* 0x000000040000795c */ /* 0x000fea0000300000 */
[----:B------:R-:W-:-:S04]  /*71a0*/  HFMA2 R3, -RZ, RZ, 0, 0 ;  /* 0x00000000ff037431 */ /* 0x000fc800000001ff */
[----:B------:R-:W-:Y:S05]  /*71b0*/  RET.REL.NODEC R2 `(_ZN7cutlass13device_kernelINS_4gemm6kernel13GemmUniversalIN4cute5tupleIJiiiiEEENS1_10collective13CollectiveMmaINS1_35MainloopSm100TmaUmmaWarpSpecializedILi5ELi2ELi4ENS5_IJNS4_1CILi2EEESB_NSA_ILi1EEEEEEEENS5_IJNSA_ILi64EEESF_NSA_ILi32EEEEEENS_12float_e5m2_tENS5_IJlSC_lEEESI_SJ_NS4_8TiledMMAINS4_8MMA_AtomIJNS4_10MMA_TraitsINS4_19SM100_MMA_F8F6F4_SSEJSI_SI_fSF_SF_NS4_17integral_constantINS4_4UMMA5MajorELSQ_0EEESR_NSO_INSP_7ScaleInELSS_0EEEST_EEEEEENS4_6LayoutINS5_IJSC_SC_SC_EEENS5_IJNSA_ILi0EEESY_SY_EEEEENS5_IJNS4_10UnderscoreES11_S11_EEEEENS4_23SM90_TMA_LOAD_MULTICASTENS4_14ComposedLayoutINS4_7SwizzleILi1ELi4ELi3EEENS4_18smem_ptr_flag_bitsILi8EEENSW_INS5_IJNSA_ILi8EEESG_EEENS5_IJSG_SC_EEEEEEEvNS4_8identityES14_S1E_vS1F_EENS_8epilogue10collective18CollectiveEpilogueINS1H_23Sm100TmaWarpSpecializedILi1ELi1ELi32ELb0ELb0EEEJSH_NS5_IJNSW_ISF_SC_EES1M_EEESI_SJ_SI_SJ_NS1H_6fusion15FusionCallbacksIS1L_NS1O_17LinearCombinationISI_fSI_fLNS_15FloatRoundStyleE2EEESH_S1N_JEEENS4_5SM1004TMEM4LOAD26SM100_TMEM_LOAD_16dp32b32xENS4_13SM90_TMA_LOADENS15_INS16_ILi2ELi4ELi3EEES19_NSW_INS5_IJS1A_SF_EEENS5_IJSF_SC_EEEEEEENS4_39AutoVectorizingCopyWithAssumedAlignmentILi128EEENS4_14SM90_TMA_STOREES23_S25_S25_EEEvvEEEEvNT_6ParamsE) ;  /* 0xffffff8c02907950 */ /* 0x000fea0003c3ffff */
        .weak           $__internal_1_$__cuda_sm10x_tcgen05_guardrail_trap_phase_invalid_during_alloc
        .type           $__internal_1_$__cuda_sm10x_tcgen05_guardrail_trap_phase_invalid_during_alloc,@function
        .size           $__internal_1_$__cuda_sm10x_tcgen05_guardrail_trap_phase_invalid_during_alloc,($__internal_2_$__cuda_sm10x_tcgen05_guardrail_trap_unallocated_columns_being_dealloced - $__internal_1_$__cuda_sm10x_tcgen05_guardrail_trap_phase_invalid_during_alloc)
$__internal_1_$__cuda_sm10x_tcgen05_guardrail_trap_phase_invalid_during_alloc:
[----:B------:R-:W-:Y:S05]  /*71c0*/  BPT.TRAP 0x1 ;  /* 0x000000040000795c */ /* 0x000fea0000300000 */
[----:B------:R-:W-:-:S04]  /*71d0*/  MOV R5, 0x0 ;  /* 0x0000000000057802 */ /* 0x000fc80000000f00 */
[----:B------:R-:W-:Y:S05]  /*71e0*/  RET.REL.NODEC R4 `(_ZN7cutlass13device_kernelINS_4gemm6kernel13GemmUniversalIN4cute5tupleIJiiiiEEENS1_10collective13CollectiveMmaINS1_35MainloopSm100TmaUmmaWarpSpecializedILi5ELi2ELi4ENS5_IJNS4_1CILi2EEESB_NSA_ILi1EEEEEEEENS5_IJNSA_ILi64EEESF_NSA_ILi32EEEEEENS_12float_e5m2_tENS5_IJlSC_lEEESI_SJ_NS4_8TiledMMAINS4_8MMA_AtomIJNS4_10MMA_TraitsINS4_19SM100_MMA_F8F6F4_SSEJSI_SI_fSF_SF_NS4_17integral_constantINS4_4UMMA5MajorELSQ_0EEESR_NSO_INSP_7ScaleInELSS_0EEEST_EEEEEENS4_6LayoutINS5_IJSC_SC_SC_EEENS5_IJNSA_ILi0EEESY_SY_EEEEENS5_IJNS4_10UnderscoreES11_S11_EEEEENS4_23SM90_TMA_LOAD_MULTICASTENS4_14ComposedLayoutINS4_7SwizzleILi1ELi4ELi3EEENS4_18smem_ptr_flag_bitsILi8EEENSW_INS5_IJNSA_ILi8EEESG_EEENS5_IJSG_SC_EEEEEEEvNS4_8identityES14_S1E_vS1F_EENS_8epilogue10collective18CollectiveEpilogueINS1H_23Sm100TmaWarpSpecializedILi1ELi1ELi32ELb0ELb0EEEJSH_NS5_IJNSW_ISF_SC_EES1M_EEESI_SJ_SI_SJ_NS1H_6fusion15FusionCallbacksIS1L_NS1O_17LinearCombinationISI_fSI_fLNS_15FloatRoundStyleE2EEESH_S1N_JEEENS4_5SM1004TMEM4LOAD26SM100_TMEM_LOAD_16dp32b32xENS4_13SM90_TMA_LOADENS15_INS16_ILi2ELi4ELi3EEES19_NSW_INS5_IJS1A_SF_EEENS5_IJSF_SC_EEEEEEENS4_39AutoVectorizingCopyWithAssumedAlignmentILi128EEENS4_14SM90_TMA_STOREES23_S25_S25_EEEvvEEEEvNT_6ParamsE) ;  /* 0xffffff8c04847950 */ /* 0x000fea0003c3ffff */
        .weak           $__internal_2_$__cuda_sm10x_tcgen05_guardrail_trap_unallocated_columns_being_dealloced
        .type           $__internal_2_$__cuda_sm10x_tcgen05_guardrail_trap_unallocated_columns_being_dealloced,@function
        .size           $__internal_2_$__cuda_sm10x_tcgen05_guardrail_trap_unallocated_columns_being_dealloced,(.L_x_138 - $__internal_2_$__cuda_sm10x_tcgen05_guardrail_trap_unallocated_columns_being_dealloced)
$__internal_2_$__cuda_sm10x_tcgen05_guardrail_trap_unallocated_columns_being_dealloced:
[----:B------:R-:W-:Y:S05]  /*71f0*/  BPT.TRAP 0x1 ;  /* 0x000000040000795c */ /* 0x000fea0000300000 */
[----:B------:R-:W-:-:S04]  /*7200*/  HFMA2 R3, -RZ, RZ, 0, 0 ;  /* 0x00000000ff037431 */ /* 0x000fc800000001ff */
[----:B------:R-:W-:Y:S05]  /*7210*/  RET.REL.NODEC R2 `(_ZN7cutlass13device_kernelINS_4gemm6kernel13GemmUniversalIN4cute5tupleIJiiiiEEENS1_10collective13CollectiveMmaINS1_35MainloopSm100TmaUmmaWarpSpecializedILi5ELi2ELi4ENS5_IJNS4_1CILi2EEESB_NSA_ILi1EEEEEEEENS5_IJNSA_ILi64EEESF_NSA_ILi32EEEEEENS_12float_e5m2_tENS5_IJlSC_lEEESI_SJ_NS4_8TiledMMAINS4_8MMA_AtomIJNS4_10MMA_TraitsINS4_19SM100_MMA_F8F6F4_SSEJSI_SI_fSF_SF_NS4_17integral_constantINS4_4UMMA5MajorELSQ_0EEESR_NSO_INSP_7ScaleInELSS_0EEEST_EEEEEENS4_6LayoutINS5_IJSC_SC_SC_EEENS5_IJNSA_ILi0EEESY_SY_EEEEENS5_IJNS4_10UnderscoreES11_S11_EEEEENS4_23SM90_TMA_LOAD_MULTICASTENS4_14ComposedLayoutINS4_7SwizzleILi1ELi4ELi3EEENS4_18smem_ptr_flag_bitsILi8EEENSW_INS5_IJNSA_ILi8EEESG_EEENS5_IJSG_SC_EEEEEEEvNS4_8identityES14_S1E_vS1F_EENS_8epilogue10collective18CollectiveEpilogueINS1H_23Sm100TmaWarpSpecializedILi1ELi1ELi32ELb0ELb0EEEJSH_NS5_IJNSW_ISF_SC_EES1M_EEESI_SJ_SI_SJ_NS1H_6fusion15FusionCallbacksIS1L_NS1O_17LinearCombinationISI_fSI_fLNS_15FloatRoundStyleE2EEESH_S1N_JEEENS4_5SM1004TMEM4LOAD26SM100_TMEM_LOAD_16dp32b32xENS4_13SM90_TMA_LOADENS15_INS16_ILi2ELi4ELi3EEES19_NSW_INS5_IJS1A_SF_EEENS5_IJSF_SC_EEEEEEENS4_39AutoVectorizingCopyWithAssumedAlignmentILi128EEENS4_14SM90_TMA_STOREES23_S25_S25_EEEvvEEEEvNT_6ParamsE) ;  /* 0xffffff8c02787950 */ /* 0x000fea0003c3ffff */
.L_x_137:
[----:B------:R-:W-:-:S00]  /*7220*/  BRA `(.L_x_137) ;  /* 0xfffffffc00fc7947 */ /* 0x000fc0000383ffff */
[----:B------:R-:W-:-:S00]  /*7230*/  NOP ;  /* 0x0000000000007918 */ /* 0x000fc00000000000 */
        /* <DEDUP_REMOVED lines=12> */
.L_x_138:


//--------------------- .nv.global.init           --------------------------
	.section	.nv.global.init,"aw",@progbits
.nv.global.init:
	.type		$str$27,@object
	.size		$str$27,($str$28 - $str$27)
$str$27:
        /*0000*/ 	.byte	0x28, 0x61, 0x64, 0x64, 0x72, 0x65, 0x73, 0x73, 0x20, 0x26, 0x20, 0x6d, 0x61, 0x73, 0x6b, 0x29
        /*0010*/ 	.byte	0x20, 0x3d, 0x3d, 0x20, 0x30, 0x00
	.type		$str$28,@object
	.size		$str$28,($str$26 - $str$28)
$str$28:
        /*0016*/ 	.byte	0x2f, 0x74, 0x6d, 0x70, 0x2f, 0x63, 0x75, 0x74, 0x6c, 0x61, 0x73, 0x73, 0x5f, 0x73, 0x77, 0x65
        /*0026*/ 	.byte	0x65, 0x70, 0x5f, 0x73, 0x72, 0x63, 0x2f, 0x69, 0x6e, 0x63, 0x6c, 0x75, 0x64, 0x65, 0x2f, 0x63
        /*0036*/ 	.byte	0x75, 0x74, 0x65, 0x2f, 0x70, 0x6f, 0x69, 0x6e, 0x74, 0x65, 0x72, 0x5f, 0x66, 0x6c, 0x61, 0x67
        /*0046*/ 	.byte	0x67, 0x65, 0x64, 0x2e, 0x68, 0x70, 0x70, 0x00
	.type		$str$26,@object
	.size		$str$26,($str$25 - $str$26)
$str$26:
        /*004e*/ 	.byte	0x2f, 0x74, 0x6d, 0x70, 0x2f, 0x63, 0x75, 0x74, 0x6c, 0x61, 0x73, 0x73, 0x5f, 0x73, 0x77, 0x65
        /*005e*/ 	.byte	0x65, 0x70, 0x5f, 0x73, 0x72, 0x63, 0x2f, 0x69, 0x6e, 0x63, 0x6c, 0x75, 0x64, 0x65, 0x2f, 0x63
        /*006e*/ 	.byte	0x75, 0x74, 0x65, 0x2f, 0x61, 0x74, 0x6f, 0x6d, 0x2f, 0x63, 0x6f, 0x70, 0x79, 0x5f, 0x74, 0x72
        /*007e*/ 	.byte	0x61, 0x69, 0x74, 0x73, 0x5f, 0x73, 0x6d, 0x31, 0x30, 0x30, 0x2e, 0x68, 0x70, 0x70, 0x00
	.type		$str$25,@object
	.size		$str$25,(__unnamed_1 - $str$25)
$str$25:
        /*008d*/ 	.byte	0x28, 0x28, 0x75, 0x69, 0x6e, 0x74, 0x33, 0x32, 0x5f, 0x74, 0x28, 0x74, 0x68, 0x72, 0x65, 0x61
        /*009d*/ 	.byte	0x64, 0x49, 0x64, 0x78, 0x2e, 0x78, 0x29, 0x20, 0x2f, 0x20, 0x33, 0x32, 0x29, 0x20, 0x25, 0x20
        /*00ad*/ 	.byte	0x34, 0x29, 0x20, 0x3d, 0x3d, 0x20, 0x28, 0x28, 0x28, 0x74, 0x6d, 0x65, 0x6d, 0x5f, 0x61, 0x64
        /*00bd*/ 	.byte	0x64, 0x72, 0x20, 0x3e, 0x3e, 0x20, 0x31, 0x36, 0x29, 0x20, 0x2f, 0x20, 0x33, 0x32, 0x29, 0x20
        /*00cd*/ 	.byte	0x25, 0x20, 0x34, 0x29, 0x00
	.type		__unnamed_1,@object
	.size		__unnamed_1,(__unnamed_2 - __unnamed_1)
__unnamed_1:
        /*00d2*/ 	.byte	0x61, 0x75, 0x74, 0x6f, 0x20, 0x63, 0x75, 0x74, 0x65, 0x3a, 0x3a, 0x61, 0x73, 0x5f, 0x70, 0x6f
        /* <DEDUP_REMOVED lines=24> */
        /*0262*/ 	.byte	0x3c, 0x34, 0x30, 0x39, 0x36, 0x3e, 0x3e, 0x3e, 0x3e, 0x5d, 0x00
	.type		__unnamed_2,@object
	.size		__unnamed_2,(.L_2 - __unnamed_2)
__unnamed_2:
        /* <DEDUP_REMOVED lines=40> */
        /*04ed*/ 	.byte	0x74, 0x65, 0x3a, 0x3a, 0x43, 0x3c, 0x30, 0x3e, 0x3e, 0x3e, 0x3e, 0x5d, 0x00
.L_2:


//--------------------- .nv.shared._ZN7cutlass13device_kernelINS_4gemm6kernel13GemmUniversalIN4cute5tupleIJiiiiEEENS1_10collective13CollectiveMmaINS1_35MainloopSm100TmaUmmaWarpSpecializedILi5ELi2ELi4ENS5_IJNS4_1CILi2EEESB_NSA_ILi1EEEEEEEENS5_IJNSA_ILi64EEESF_NSA_ILi32EEEEEENS_12float_e5m2_tENS5_IJlSC_lEEESI_SJ_NS4_8TiledMMAINS4_8MMA_AtomIJNS4_10MMA_TraitsINS4_19SM100_MMA_F8F6F4_SSEJSI_SI_fSF_SF_NS4_17integral_constantINS4_4UMMA5MajorELSQ_0EEESR_NSO_INSP_7ScaleInELSS_0EEEST_EEEEEENS4_6LayoutINS5_IJSC_SC_SC_EEENS5_IJNSA_ILi0EEESY_SY_EEEEENS5_IJNS4_10UnderscoreES11_S11_EEEEENS4_23SM90_TMA_LOAD_MULTICASTENS4_14ComposedLayoutINS4_7SwizzleILi1ELi4ELi3EEENS4_18smem_ptr_flag_bitsILi8EEENSW_INS5_IJNSA_ILi8EEESG_EEENS5_IJSG_SC_EEEEEEEvNS4_8identityES14_S1E_vS1F_EENS_8epilogue10collective18CollectiveEpilogueINS1H_23Sm100TmaWarpSpecializedILi1ELi1ELi32ELb0ELb0EEEJSH_NS5_IJNSW_ISF_SC_EES1M_EEESI_SJ_SI_SJ_NS1H_6fusion15FusionCallbacksIS1L_NS1O_17LinearCombinationISI_fSI_fLNS_15FloatRoundStyleE2EEESH_S1N_JEEENS4_5SM1004TMEM4LOAD26SM100_TMEM_LOAD_16dp32b32xENS4_13SM90_TMA_LOADENS15_INS16_ILi2ELi4ELi3EEES19_NSW_INS5_IJS1A_SF_EEENS5_IJSF_SC_EEEEEEENS4_39AutoVectorizingCopyWithAssumedAlignmentILi128EEENS4_14SM90_TMA_STOREES23_S25_S25_EEEvvEEEEvNT_6ParamsE --------------------------
	.section	.nv.shared._ZN7cutlass13device_kernelINS_4gemm6kernel13GemmUniversalIN4cute5tupleIJiiiiEEENS1_10collective13CollectiveMmaINS1_35MainloopSm100TmaUmmaWarpSpecializedILi5ELi2ELi4ENS5_IJNS4_1CILi2EEESB_NSA_ILi1EEEEEEEENS5_IJNSA_ILi64EEESF_NSA_ILi32EEEEEENS_12float_e5m2_tENS5_IJlSC_lEEESI_SJ_NS4_8TiledMMAINS4_8MMA_AtomIJNS4_10MMA_TraitsINS4_19SM100_MMA_F8F6F4_SSEJSI_SI_fSF_SF_NS4_17integral_constantINS4_4UMMA5MajorELSQ_0EEESR_NSO_INSP_7ScaleInELSS_0EEEST_EEEEEENS4_6LayoutINS5_IJSC_SC_SC_EEENS5_IJNSA_ILi0EEESY_SY_EEEEENS5_IJNS4_10UnderscoreES11_S11_EEEEENS4_23SM90_TMA_LOAD_MULTICASTENS4_14ComposedLayoutINS4_7SwizzleILi1ELi4ELi3EEENS4_18smem_ptr_flag_bitsILi8EEENSW_INS5_IJNSA_ILi8EEESG_EEENS5_IJSG_SC_EEEEEEEvNS4_8identityES14_S1E_vS1F_EENS_8epilogue10collective18CollectiveEpilogueINS1H_23Sm100TmaWarpSpecializedILi1ELi1ELi32ELb0ELb0EEEJSH_NS5_IJNSW_ISF_SC_EES1M_EEESI_SJ_SI_SJ_NS1H_6fusion15FusionCallbacksIS1L_NS1O_17LinearCombinationISI_fSI_fLNS_15FloatRoundStyleE2EEESH_S1N_JEEENS4_5SM1004TMEM4LOAD26SM100_TMEM_LOAD_16dp32b32xENS4_13SM90_TMA_LOADENS15_INS16_ILi2ELi4ELi3EEES19_NSW_INS5_IJS1A_SF_EEENS5_IJSF_SC_EEEEEEENS4_39AutoVectorizingCopyWithAssumedAlignmentILi128EEENS4_14SM90_TMA_STOREES23_S25_S25_EEEvvEEEEvNT_6ParamsE,"aw",@nobits
	.sectionflags	@""
	.align	16
	.zero		1024


//--------------------- .nv.shared.reserved.0     --------------------------
	.section	.nv.shared.reserved.0,"aw",@nobits
	.weak		__nv_reservedSMEM_offset_0_alias
	.size		__nv_reservedSMEM_offset_0_alias, 0, 64
	.other		__nv_reservedSMEM_offset_0_alias,@"STO_CUDA_RESERVED_SHARED STV_DEFAULT"
__nv_reservedSMEM_offset_0_alias:
	.zero		0
.nv.shared.reserved.0:
	.zero		64
	.weak		__nv_reservedSMEM_tcgen05_partition
	.type		__nv_reservedSMEM_tcgen05_partition,@object
	.size		__nv_reservedSMEM_tcgen05_partition,(.L_0 - __nv_reservedSMEM_tcgen05_partition)
__nv_reservedSMEM_tcgen05_partition:
	.zero		32
.L_0:


//--------------------- .nv.global                --------------------------
	.section	.nv.global,"aw",@nobits
.nv.global:
	.type		_ZN39_INTERNAL_35d414ba_4_k_cu_8930441e_91814cute1_E,@object
	.size		_ZN39_INTERNAL_35d414ba_4_k_cu_8930441e_91814cute1_E,(_ZN39_INTERNAL_35d414ba_4_k_cu_8930441e_91814cuda3std3__45__cpo6cbeginE - _ZN39_INTERNAL_35d414ba_4_k_cu_8930441e_91814cute1_E)
_ZN39_INTERNAL_35d414ba_4_k_cu_8930441e_91814cute1_E:
	.zero		1
	.type		_ZN39_INTERNAL_35d414ba_4_k_cu_8930441e_91814cuda3std3__45__cpo6cbeginE,@object
	.size		_ZN39_INTERNAL_35d414ba_4_k_cu_8930441e_91814cuda3std3__45__cpo6cbeginE,(_ZN39_INTERNAL_35d414ba_4_k_cu_8930441e_91814cuda3std3__48in_placeE - _ZN39_INTERNAL_35d414ba_4_k_cu_8930441e_91814cuda3std3__45__cpo6cbeginE)
_ZN39_INTERNAL_35d414ba_4_k_cu_8930441e_91814cuda3std3__45__cpo6cbeginE:
	.zero		1
	.type		_ZN39_INTERNAL_35d414ba_4_k_cu_8930441e_91814cuda3std3__48in_placeE,@object
	.size		_ZN39_INTERNAL_35d414ba_4_k_cu_8930441e_91814cuda3std3__48in_placeE,(_ZN39_INTERNAL_35d414ba_4_k_cu_8930441e_91814cuda3std6ranges3__45__cpo9iter_moveE - _ZN39_INTERNAL_35d414ba_4_k_cu_8930441e_91814cuda3std3__48in_placeE)
_ZN39_INTERNAL_35d414ba_4_k_cu_8930441e_91814cuda3std3__48in_placeE:
	.zero		1
	.type		_ZN39_INTERNAL_35d414ba_4_k_cu_8930441e_91814cuda3std6ranges3__45__cpo9iter_moveE,@object
	.size		_ZN39_INTERNAL_35d414ba_4_k_cu_8930441e_91814cuda3std6ranges3__45__cpo9iter_moveE,(_ZN39_INTERNAL_35d414ba_4_k_cu_8930441e_91814cuda3std3__45__cpo5beginE - _ZN39_INTERNAL_35d414ba_4_k_cu_8930441e_91814cuda3std6ranges3__45__cpo9iter_moveE)
_ZN39_INTERNAL_35d414ba_4_k_cu_8930441e_91814cuda3std6ranges3__45__cpo9iter_moveE:
	.zero		1
	.type		_ZN39_INTERNAL_35d414ba_4_k_cu_8930441e_91814cuda3std3__45__cpo5beginE,@object
	.size		_ZN39_INTERNAL_35d414ba_4_k_cu_8930441e_91814cuda3std3__45__cpo5beginE,(_ZN39_INTERNAL_35d414ba_4_k_cu_8930441e_91814cuda3std3__441_GLOBAL__N__35d414ba_4_k_cu_8930441e_91816ignoreE - _ZN39_INTERNAL_35d414ba_4_k_cu_8930441e_91814cuda3std3__45__cpo5beginE)
_ZN39_INTERNAL_35d414ba_4_k_cu_8930441e_91814cuda3std3__45__cpo5beginE:
	.zero		1
	.type		_ZN39_INTERNAL_35d414ba_4_k_cu_8930441e_91814cuda3std3__441_GLOBAL__N__35d414ba_4_k_cu_8930441e_91816ignoreE,@object
	.size		_ZN39_INTERNAL_35d414ba_4_k_cu_8930441e_91814cuda3std3__441_GLOBAL__N__35d414ba_4_k_cu_8930441e_91816ignoreE,(_ZN39_INTERNAL_35d414ba_4_k_cu_8930441e_91814cute7productE - _ZN39_INTERNAL_35d414ba_4_k_cu_8930441e_91814cuda3std3__441_GLOBAL__N__35d414ba_4_k_cu_8930441e_91816ignoreE)
_ZN39_INTERNAL_35d414ba_4_k_cu_8930441e_91814cuda3std3__441_GLOBAL__N__35d414ba_4_k_cu_8930441e_91816ignoreE:
	.zero		1
	.type		_ZN39_INTERNAL_35d414ba_4_k_cu_8930441e_91814cute7productE,@object
	.size		_ZN39_INTERNAL_35d414ba_4_k_cu_8930441e_91814cute7productE,(_ZN39_INTERNAL_35d414ba_4_k_cu_8930441e_91814cuda3std3__45__cpo3endE - _ZN39_INTERNAL_35d414ba_4_k_cu_8930441e_91814cute7productE)
_ZN39_INTERNAL_35d414ba_4_k_cu_8930441e_91814cute7productE:
	.zero		1
	.type		_ZN39_INTERNAL_35d414ba_4_k_cu_8930441e_91814cuda3std3__45__cpo3endE,@object
	.size		_ZN39_INTERNAL_35d414ba_4_k_cu_8930441e_91814cuda3std3__45__cpo3endE,(_ZN39_INTERNAL_35d414ba_4_k_cu_8930441e_91814cuda3std3__419piecewise_constructE - _ZN39_INTERNAL_35d414ba_4_k_cu_8930441e_91814cuda3std3__45__cpo3endE)
_ZN39_INTERNAL_35d414ba_4_k_cu_8930441e_91814cuda3std3__45__cpo3endE:
	.zero		1
	.type		_ZN39_INTERNAL_35d414ba_4_k_cu_8930441e_91814cuda3std3__419piecewise_constructE,@object
	.size		_ZN39_INTERNAL_35d414ba_4_k_cu_8930441e_91814cuda3std3__419piecewise_constructE,(_ZN39_INTERNAL_35d414ba_4_k_cu_8930441e_91814cuda3std3__45__cpo4cendE - _ZN39_INTERNAL_35d414ba_4_k_cu_8930441e_91814cuda3std3__419piecewise_constructE)
_ZN39_INTERNAL_35d414ba_4_k_cu_8930441e_91814cuda3std3__419piecewise_constructE:
	.zero		1
	.type		_ZN39_INTERNAL_35d414ba_4_k_cu_8930441e_91814cuda3std3__45__cpo4cendE,@object
	.size		_ZN39_INTERNAL_35d414ba_4_k_cu_8930441e_91814cuda3std3__45__cpo4cendE,(_ZN39_INTERNAL_35d414ba_4_k_cu_8930441e_91814cuda3std6ranges3__45__cpo4swapE - _ZN39_INTERNAL_35d414ba_4_k_cu_8930441e_91814cuda3std3__45__cpo4cendE)
_ZN39_INTERNAL_35d414ba_4_k_cu_8930441e_91814cuda3std3__45__cpo4cendE:
	.zero		1
	.type		_ZN39_INTERNAL_35d414ba_4_k_cu_8930441e_91814cuda3std6ranges3__45__cpo4swapE,@object
	.size		_ZN39_INTERNAL_35d414ba_4_k_cu_8930441e_91814cuda3std6ranges3__45__cpo4swapE,(.L_10 - _ZN39_INTERNAL_35d414ba_4_k_cu_8930441e_91814cuda3std6ranges3__45__cpo4swapE)
_ZN39_INTERNAL_35d414ba_4_k_cu_8930441e_91814cuda3std6ranges3__45__cpo4swapE:
	.zero		1
.L_10:


//--------------------- .nv.constant0._ZN7cutlass13device_kernelINS_4gemm6kernel13GemmUniversalIN4cute5tupleIJiiiiEEENS1_10collective13CollectiveMmaINS1_35MainloopSm100TmaUmmaWarpSpecializedILi5ELi2ELi4ENS5_IJNS4_1CILi2EEESB_NSA_ILi1EEEEEEEENS5_IJNSA_ILi64EEESF_NSA_ILi32EEEEEENS_12float_e5m2_tENS5_IJlSC_lEEESI_SJ_NS4_8TiledMMAINS4_8MMA_AtomIJNS4_10MMA_TraitsINS4_19SM100_MMA_F8F6F4_SSEJSI_SI_fSF_SF_NS4_17integral_constantINS4_4UMMA5MajorELSQ_0EEESR_NSO_INSP_7ScaleInELSS_0EEEST_EEEEEENS4_6LayoutINS5_IJSC_SC_SC_EEENS5_IJNSA_ILi0EEESY_SY_EEEEENS5_IJNS4_10UnderscoreES11_S11_EEEEENS4_23SM90_TMA_LOAD_MULTICASTENS4_14ComposedLayoutINS4_7SwizzleILi1ELi4ELi3EEENS4_18smem_ptr_flag_bitsILi8EEENSW_INS5_IJNSA_ILi8EEESG_EEENS5_IJSG_SC_EEEEEEEvNS4_8identityES14_S1E_vS1F_EENS_8epilogue10collective18CollectiveEpilogueINS1H_23Sm100TmaWarpSpecializedILi1ELi1ELi32ELb0ELb0EEEJSH_NS5_IJNSW_ISF_SC_EES1M_EEESI_SJ_SI_SJ_NS1H_6fusion15FusionCallbacksIS1L_NS1O_17LinearCombinationISI_fSI_fLNS_15FloatRoundStyleE2EEESH_S1N_JEEENS4_5SM1004TMEM4LOAD26SM100_TMEM_LOAD_16dp32b32xENS4_13SM90_TMA_LOADENS15_INS16_ILi2ELi4ELi3EEES19_NSW_INS5_IJS1A_SF_EEENS5_IJSF_SC_EEEEEEENS4_39AutoVectorizingCopyWithAssumedAlignmentILi128EEENS4_14SM90_TMA_STOREES23_S25_S25_EEEvvEEEEvNT_6ParamsE --------------------------
	.section	.nv.constant0._ZN7cutlass13device_kernelINS_4gemm6kernel13GemmUniversalIN4cute5tupleIJiiiiEEENS1_10collective13CollectiveMmaINS1_35MainloopSm100TmaUmmaWarpSpecializedILi5ELi2ELi4ENS5_IJNS4_1CILi2EEESB_NSA_ILi1EEEEEEEENS5_IJNSA_ILi64EEESF_NSA_ILi32EEEEEENS_12float_e5m2_tENS5_IJlSC_lEEESI_SJ_NS4_8TiledMMAINS4_8MMA_AtomIJNS4_10MMA_TraitsINS4_19SM100_MMA_F8F6F4_SSEJSI_SI_fSF_SF_NS4_17integral_constantINS4_4UMMA5MajorELSQ_0EEESR_NSO_INSP_7ScaleInELSS_0EEEST_EEEEEENS4_6LayoutINS5_IJSC_SC_SC_EEENS5_IJNSA_ILi0EEESY_SY_EEEEENS5_IJNS4_10UnderscoreES11_S11_EEEEENS4_23SM90_TMA_LOAD_MULTICASTENS4_14ComposedLayoutINS4_7SwizzleILi1ELi4ELi3EEENS4_18smem_ptr_flag_bitsILi8EEENSW_INS5_IJNSA_ILi8EEESG_EEENS5_IJSG_SC_EEEEEEEvNS4_8identityES14_S1E_vS1F_EENS_8epilogue10collective18CollectiveEpilogueINS1H_23Sm100TmaWarpSpecializedILi1ELi1ELi32ELb0ELb0EEEJSH_NS5_IJNSW_ISF_SC_EES1M_EEESI_SJ_SI_SJ_NS1H_6fusion15FusionCallbacksIS1L_NS1O_17LinearCombinationISI_fSI_fLNS_15FloatRoundStyleE2EEESH_S1N_JEEENS4_5SM1004TMEM4LOAD26SM100_TMEM_LOAD_16dp32b32xENS4_13SM90_TMA_LOADENS15_INS16_ILi2ELi4ELi3EEES19_NSW_INS5_IJS1A_SF_EEENS5_IJSF_SC_EEEEEEENS4_39AutoVectorizingCopyWithAssumedAlignmentILi128EEENS4_14SM90_TMA_STOREES23_S25_S25_EEEvvEEEEvNT_6ParamsE,"a",@progbits
	.sectionflags	@""
	.align	4
.nv.constant0._ZN7cutlass13device_kernelINS_4gemm6kernel13GemmUniversalIN4cute5tupleIJiiiiEEENS1_10collective13CollectiveMmaINS1_35MainloopSm100TmaUmmaWarpSpecializedILi5ELi2ELi4ENS5_IJNS4_1CILi2EEESB_NSA_ILi1EEEEEEEENS5_IJNSA_ILi64EEESF_NSA_ILi32EEEEEENS_12float_e5m2_tENS5_IJlSC_lEEESI_SJ_NS4_8TiledMMAINS4_8MMA_AtomIJNS4_10MMA_TraitsINS4_19SM100_MMA_F8F6F4_SSEJSI_SI_fSF_SF_NS4_17integral_constantINS4_4UMMA5MajorELSQ_0EEESR_NSO_INSP_7ScaleInELSS_0EEEST_EEEEEENS4_6LayoutINS5_IJSC_SC_SC_EEENS5_IJNSA_ILi0EEESY_SY_EEEEENS5_IJNS4_10UnderscoreES11_S11_EEEEENS4_23SM90_TMA_LOAD_MULTICASTENS4_14ComposedLayoutINS4_7SwizzleILi1ELi4ELi3EEENS4_18smem_ptr_flag_bitsILi8EEENSW_INS5_IJNSA_ILi8EEESG_EEENS5_IJSG_SC_EEEEEEEvNS4_8identityES14_S1E_vS1F_EENS_8epilogue10collective18CollectiveEpilogueINS1H_23Sm100TmaWarpSpecializedILi1ELi1ELi32ELb0ELb0EEEJSH_NS5_IJNSW_ISF_SC_EES1M_EEESI_SJ_SI_SJ_NS1H_6fusion15FusionCallbacksIS1L_NS1O_17LinearCombinationISI_fSI_fLNS_15FloatRoundStyleE2EEESH_S1N_JEEENS4_5SM1004TMEM4LOAD26SM100_TMEM_LOAD_16dp32b32xENS4_13SM90_TMA_LOADENS15_INS16_ILi2ELi4ELi3EEES19_NSW_INS5_IJS1A_SF_EEENS5_IJSF_SC_EEEEEEENS4_39AutoVectorizingCopyWithAssumedAlignmentILi128EEENS4_14SM90_TMA_STOREES23_S25_S25_EEEvvEEEEvNT_6ParamsE:
	.zero		2944


//--------------------- SYMBOLS --------------------------

	.type		.nv.reservedSmem.offset0,@object
	.size		.nv.reservedSmem.offset0,0x4
	.type		.nv.reservedSmem.cap,@object
	.size		.nv.reservedSmem.cap,0x4
	.type		__assertfail,@function
